	.target	sm_100a

	.elftype	@"ET_EXEC"


//--------------------- .note.nv.tkinfo           --------------------------
	.section	.note.nv.tkinfo,"",@"SHT_NOTE"
	.sectionflags	@"SHF_NOTE_NV_TKINFO"
	.tkinfo
        /*0018*/ 	.word	0x00000081
        /*0030*/ 	.string	""
        /*0030*/ 	.string	"ptxas-blackwell"
        /*0030*/ 	.string	"Cuda compilation tools, release 12.9, V12.9.86"
        /*0030*/ 	.string	"Build cuda_12.9.r12.9/compiler.36037853_0"
        /*0030*/ 	.string	"-v  -suppress-debug-info  -lineinfo  -arch sm_100a "



//--------------------- .note.nv.cuver            --------------------------
	.section	.note.nv.cuver,"",@"SHT_NOTE"
	.sectionflags	@"SHF_NOTE_NV_CUVER"
        /*0018*/ 	.short	0x0001
        /*001a*/ 	.short	0x0064
        /*001c*/ 	.short	0x0001
        /*001e*/ 	.short	0x0000
        /*0020*/ 	.short	0x0001
        /*0022*/ 	.short	0x0000


//--------------------- .nv.info                  --------------------------
	.section	.nv.info,"",@"SHT_CUDA_INFO"
	.align	4


	//----- nvinfo : EIATTR_REGCOUNT
	.align		4
        /*0000*/ 	.byte	0x04, 0x2f
        /*0002*/ 	.short	(.L_4 - .L_3)
	.align		4
.L_3:
        /*0004*/ 	.word	index@(gluon_mma)
        /*0008*/ 	.word	0x0000003f


	//----- nvinfo : EIATTR_FRAME_SIZE
	.align		4
.L_4:
        /*000c*/ 	.byte	0x04, 0x11
        /*000e*/ 	.short	(.L_6 - .L_5)
	.align		4
.L_5:
        /*0010*/ 	.word	index@($__internal_2_$__cuda_sm10x_tcgen05_guardrail_trap_unallocated_columns_being_dealloced)
        /*0014*/ 	.word	0x00000000


	//----- nvinfo : EIATTR_FRAME_SIZE
	.align		4
.L_6:
        /*0018*/ 	.byte	0x04, 0x11
        /*001a*/ 	.short	(.L_8 - .L_7)
	.align		4
.L_7:
        /*001c*/ 	.word	index@($__internal_1_$__cuda_sm10x_tcgen05_guardrail_trap_phase_invalid_during_alloc)
        /*0020*/ 	.word	0x00000000


	//----- nvinfo : EIATTR_FRAME_SIZE
	.align		4
.L_8:
        /*0024*/ 	.byte	0x04, 0x11
        /*0026*/ 	.short	(.L_10 - .L_9)
	.align		4
.L_9:
        /*0028*/ 	.word	index@($__internal_0_$__cuda_sm10x_tcgen05_guardrail_trap_col_being_dealloced_not_returned_by_alloc)
        /*002c*/ 	.word	0x00000000


	//----- nvinfo : EIATTR_FRAME_SIZE
	.align		4
.L_10:
        /*0030*/ 	.byte	0x04, 0x11
        /*0032*/ 	.short	(.L_12 - .L_11)
	.align		4
.L_11:
        /*0034*/ 	.word	index@(gluon_mma)
        /*0038*/ 	.word	0x00000000


	//----- nvinfo : EIATTR_MIN_STACK_SIZE
	.align		4
.L_12:
        /*003c*/ 	.byte	0x04, 0x12
        /*003e*/ 	.short	(.L_14 - .L_13)
	.align		4
.L_13:
        /*0040*/ 	.word	index@(gluon_mma)
        /*0044*/ 	.word	0x00000000
.L_14:


//--------------------- .nv.info.gluon_mma        --------------------------
	.section	.nv.info.gluon_mma,"",@"SHT_CUDA_INFO"
	.sectionflags	@""
	.align	4


	//----- nvinfo : EIATTR_CUDA_API_VERSION
	.align		4
        /*0000*/ 	.byte	0x04, 0x37
        /*0002*/ 	.short	(.L_16 - .L_15)
.L_15:
        /*0004*/ 	.word	0x00000081


	//----- nvinfo : EIATTR_KPARAM_INFO
	.align		4
.L_16:
        /*0008*/ 	.byte	0x04, 0x17
        /*000a*/ 	.short	(.L_18 - .L_17)
.L_17:
        /*000c*/ 	.word	0x00000000
        /*0010*/ 	.short	0x0004
        /*0012*/ 	.short	0x0020
        /*0014*/ 	.byte	0x00, 0xf4, 0x21, 0x00


	//----- nvinfo : EIATTR_KPARAM_INFO
	.align		4
.L_18:
        /*0018*/ 	.byte	0x04, 0x17
        /*001a*/ 	.short	(.L_20 - .L_19)
.L_19:
        /*001c*/ 	.word	0x00000000
        /*0020*/ 	.short	0x0003
        /*0022*/ 	.short	0x0018
        /*0024*/ 	.byte	0x00, 0xf4, 0x21, 0x00


	//----- nvinfo : EIATTR_KPARAM_INFO
	.align		4
.L_20:
        /*0028*/ 	.byte	0x04, 0x17
        /*002a*/ 	.short	(.L_22 - .L_21)
.L_21:
        /*002c*/ 	.word	0x00000000
        /*0030*/ 	.short	0x0002
        /*0032*/ 	.short	0x0010
        /*0034*/ 	.byte	0x00, 0xf4, 0x21, 0x00


	//----- nvinfo : EIATTR_KPARAM_INFO
	.align		4
.L_22:
        /*0038*/ 	.byte	0x04, 0x17
        /*003a*/ 	.short	(.L_24 - .L_23)
.L_23:
        /*003c*/ 	.word	0x00000000
        /*0040*/ 	.short	0x0001
        /*0042*/ 	.short	0x0008
        /*0044*/ 	.byte	0x00, 0xf4, 0x21, 0x00


	//----- nvinfo : EIATTR_KPARAM_INFO
	.align		4
.L_24:
        /*0048*/ 	.byte	0x04, 0x17
        /*004a*/ 	.short	(.L_26 - .L_25)
.L_25:
        /*004c*/ 	.word	0x00000000
        /*0050*/ 	.short	0x0000
        /*0052*/ 	.short	0x0000
        /*0054*/ 	.byte	0x00, 0xf4, 0x21, 0x00


	//----- nvinfo : EIATTR_AT_ENTRY_FRAGMENTS
	.align		4
.L_26:
        /*0058*/ 	.byte	0x04, 0x4f
        /*005a*/ 	.short	(.L_28 - .L_27)


	//   ....[0]....
.L_27:
        /*005c*/ 	.word	0x00000004


	//----- nvinfo : EIATTR_RESERVED_SMEM_USED
	.align		4
.L_28:
        /*0060*/ 	.byte	0x01, 0x41
	.zero		2


	//----- nvinfo : EIATTR_SPARSE_MMA_MASK
	.align		4
        /*0064*/ 	.byte	0x03, 0x50
        /*0066*/ 	.short	0x0000


	//----- nvinfo : EIATTR_TCGEN05_1CTA_USED
	.align		4
        /*0068*/ 	.byte	0x01, 0x51
	.zero		2


	//----- nvinfo : EIATTR_MAXREG_COUNT
	.align		4
        /*006c*/ 	.byte	0x03, 0x1b
        /*006e*/ 	.short	0x00ff


	//----- nvinfo : EIATTR_NUM_BARRIERS
	.align		4
        /*0070*/ 	.byte	0x02, 0x4c
        /*0072*/ 	.byte	0x01
	.zero		1


	//----- nvinfo : EIATTR_INT_WARP_WIDE_INSTR_OFFSETS
	.align		4
        /*0074*/ 	.byte	0x04, 0x31
        /*0076*/ 	.short	(.L_30 - .L_29)


	//   ....[0]....
.L_29:
        /*0078*/ 	.word	0x00000c90


	//   ....[1]....
        /*007c*/ 	.word	0x00000cb0


	//   ....[2]....
        /*0080*/ 	.word	0x00000fe0


	//   ....[3]....
        /*0084*/ 	.word	0x00000ff0


	//   ....[4]....
        /*0088*/ 	.word	0x00001b80


	//   ....[5]....
        /*008c*/ 	.word	0x00001bd0


	//----- nvinfo : EIATTR_COOP_GROUP_MASK_REGIDS
	.align		4
.L_30:
        /*0090*/ 	.byte	0x04, 0x29
        /*0092*/ 	.short	(.L_32 - .L_31)


	//   ....[0]....
.L_31:
        /*0094*/ 	.word	0xffffffff


	//   ....[1]....
        /*0098*/ 	.word	0xffffffff


	//   ....[2]....
        /*009c*/ 	.word	0xffffffff


	//   ....[3]....
        /*00a0*/ 	.word	0xffffffff


	//----- nvinfo : EIATTR_COOP_GROUP_INSTR_OFFSETS
	.align		4
.L_32:
        /*00a4*/ 	.byte	0x04, 0x28
        /*00a6*/ 	.short	(.L_34 - .L_33)


	//   ....[0]....
.L_33:
        /*00a8*/ 	.word	0x00000050


	//   ....[1]....
        /*00ac*/ 	.word	0x00000310


	//   ....[2]....
        /*00b0*/ 	.word	0x00001a10


	//   ....[3]....
        /*00b4*/ 	.word	0x00001c80


	//----- nvinfo : EIATTR_VRC_CTA_INIT_COUNT
	.align		4
.L_34:
        /*00b8*/ 	.byte	0x02, 0x4a
        /*00ba*/ 	.byte	0x80
	.zero		1


	//----- nvinfo : EIATTR_MBARRIER_INSTR_OFFSETS
	.align		4
        /*00bc*/ 	.byte	0x04, 0x39
        /*00be*/ 	.short	(.L_36 - .L_35)


	//   ....[0]....
.L_35:
        /*00c0*/ 	.word	0x00000ea0
        /*00c4*/ 	.word	0x000000ff
        /*00c8*/ 	.word	0x00001000
        /*00cc*/ 	.short	0x0100
        /*00ce*/ 	.byte	0x0a
	.zero		1


	//   ....[1]....
        /*00d0*/ 	.word	0x00001060
        /*00d4*/ 	.word	0x000000ff
        /*00d8*/ 	.word	0x00001000
        /*00dc*/ 	.short	0x010a
        /*00de*/ 	.byte	0x0a
	.zero		1


	//   ....[2]....
        /*00e0*/ 	.word	0x000011a0
        /*00e4*/ 	.word	0x000000ff
        /*00e8*/ 	.word	0x00001000
        /*00ec*/ 	.short	0x0108
        /*00ee*/ 	.byte	0x0a
	.zero		1


	//   ....[3]....
        /*00f0*/ 	.word	0x00001ca0
        /*00f4*/ 	.word	0x000000ff
        /*00f8*/ 	.word	0x00001000
        /*00fc*/ 	.short	0x010a
        /*00fe*/ 	.byte	0x0a
	.zero		1


	//----- nvinfo : EIATTR_NUM_MBARRIERS
	.align		4
.L_36:
        /*0100*/ 	.byte	0x03, 0x38
        /*0102*/ 	.short	0x0001


	//----- nvinfo : EIATTR_EXIT_INSTR_OFFSETS
	.align		4
        /*0104*/ 	.byte	0x04, 0x1c
        /*0106*/ 	.short	(.L_38 - .L_37)


	//   ....[0]....
.L_37:
        /*0108*/ 	.word	0x00001c90


	//----- nvinfo : EIATTR_REQNTID
	.align		4
.L_38:
        /*010c*/ 	.byte	0x04, 0x10
        /*010e*/ 	.short	(.L_40 - .L_39)
.L_39:
        /*0110*/ 	.word	0x00000080
        /*0114*/ 	.word	0x00000001
        /*0118*/ 	.word	0x00000001


	//----- nvinfo : EIATTR_CRS_STACK_SIZE
	.align		4
.L_40:
        /*011c*/ 	.byte	0x04, 0x1e
        /*011e*/ 	.short	(.L_42 - .L_41)
.L_41:
        /*0120*/ 	.word	0x00000000


	//----- nvinfo : EIATTR_CBANK_PARAM_SIZE
	.align		4
.L_42:
        /*0124*/ 	.byte	0x03, 0x19
        /*0126*/ 	.short	0x0028


	//----- nvinfo : EIATTR_PARAM_CBANK
	.align		4
        /*0128*/ 	.byte	0x04, 0x0a
        /*012a*/ 	.short	(.L_44 - .L_43)
	.align		4
.L_43:
        /*012c*/ 	.word	index@(.nv.constant0.gluon_mma)
        /*0130*/ 	.short	0x0380
        /*0132*/ 	.short	0x0028


	//----- nvinfo : EIATTR_SW_WAR
	.align		4
.L_44:
        /*0134*/ 	.byte	0x04, 0x36
        /*0136*/ 	.short	(.L_46 - .L_45)
.L_45:
        /*0138*/ 	.word	0x00000008
.L_46:


//--------------------- .nv.compat                --------------------------
	.section	.nv.compat,"",@"SHT_CUDA_COMPAT_INFO"
	.align	4
        /*0000*/ 	.byte	0x02, 0x02, 0x02, 0x00, 0x02, 0x05, 0x05, 0x00, 0x02, 0x03, 0x00, 0x00, 0x02, 0x06, 0x01, 0x00


//--------------------- .nv.callgraph             --------------------------
	.section	.nv.callgraph,"",@"SHT_CUDA_CALLGRAPH"
	.align	4
	.sectionentsize	8
	.align		4
        /*0000*/ 	.word	0x00000000
	.align		4
        /*0004*/ 	.word	0xffffffff
	.align		4
        /*0008*/ 	.word	0x00000000
	.align		4
        /*000c*/ 	.word	0xfffffffe
	.align		4
        /*0010*/ 	.word	0x00000000
	.align		4
        /*0014*/ 	.word	0xfffffffd
	.align		4
        /*0018*/ 	.word	0x00000000
	.align		4
        /*001c*/ 	.word	0xfffffffc


//--------------------- .text.gluon_mma           --------------------------
	.section	.text.gluon_mma,"ax",@progbits
	.align	128
        .global         gluon_mma
        .type           gluon_mma,@function
        .size           gluon_mma,(.L_x_15 - gluon_mma)
        .other          gluon_mma,@"STO_CUDA_ENTRY STV_DEFAULT"
gluon_mma:
.text.gluon_mma:
[----:B------:R-:W0:Y:S01]  /*0000*/  LDC R1, c[0x0][0x37c] ;  /* 0x0000df00ff017b82 */ /* 0x000e220000000800 */
[----:B------:R-:W1:Y:S02]  /*0010*/  S2R R50, SR_TID.X ;  /* 0x0000000000327919 */ /* 0x000e640000002100 */
[----:B-1----:R-:W-:-:S13]  /*0020*/  ISETP.GE.U32.AND P1, PT, R50, 0x20, PT ;  /* 0x000000203200780c */ /* 0x002fda0003f26070 */
[----:B------:R-:W-:Y:S05]  /*0030*/  @P1 BRA `(.L_x_0) ;  /* 0x0000000000b81947 */ /* 0x000fea0003800000 */
[----:B------:R-:W1:Y:S01]  /*0040*/  S2UR UR6, SR_CgaCtaId ;  /* 0x00000000000679c3 */ /* 0x000e620000008800 */
[----:B------:R-:W-:Y:S01]  /*0050*/  NOP ;  /* 0x0000000000007918 */ /* 0x000fe20000000000 */
[----:B------:R-:W-:Y:S02]  /*0060*/  UMOV UR4, 0x40 ;  /* 0x0000004000047882 */ /* 0x000fe40000000000 */
[----:B-1----:R-:W-:-:S09]  /*0070*/  ULEA UR4, UR6, UR4, 0x18 ;  /* 0x0000000406047291 */ /* 0x002fd2000f8ec0ff */
[----:B------:R-:W1:Y:S01]  /*0080*/  LDS.U8 R0, [UR4] ;  /* 0x00000004ff007984 */ /* 0x000e620008000000 */
[----:B------:R-:W-:Y:S02]  /*0090*/  UMOV UR4, 0x400 ;  /* 0x0000040000047882 */ /* 0x000fe40000000000 */
[----:B------:R-:W-:Y:S01]  /*00a0*/  ULEA UR4, UR6, UR4, 0x18 ;  /* 0x0000000406047291 */ /* 0x000fe2000f8ec0ff */
[----:B-1----:R-:W-:-:S13]  /*00b0*/  ISETP.NE.AND P0, PT, R0, RZ, PT ;  /* 0x000000ff0000720c */ /* 0x002fda0003f05270 */
[----:B------:R-:W-:Y:S05]  /*00c0*/  @P0 BRA `(.L_x_1) ;  /* 0x00000000007c0947 */ /* 0x000fea0003800000 */
[----:B------:R-:W-:-:S13]  /*00d0*/  ELECT P0, URZ, PT ;  /* 0x0000000000ff782f */ /* 0x000fda0003800000 */
[----:B------:R-:W-:Y:S05]  /*00e0*/  @!P0 BRA `(.L_x_2) ;  /* 0x0000000000848947 */ /* 0x000fea0003800000 */
[----:B------:R-:W-:Y:S01]  /*00f0*/  UMOV UR5, 0x2 ;  /* 0x0000000200057882 */ /* 0x000fe20000000000 */
[----:B------:R-:W-:Y:S02]  /*0100*/  IMAD.MOV.U32 R4, RZ, RZ, 0x1 ;  /* 0x00000001ff047424 */ /* 0x000fe400078e00ff */
[----:B------:R-:W-:Y:S02]  /*0110*/  IMAD.MOV.U32 R5, RZ, RZ, 0x3 ;  /* 0x00000003ff057424 */ /* 0x000fe400078e00ff */
[----:B------:R-:W-:Y:S04]  /*0120*/  DEPBAR.LE SB1, 0x36 ;  /* 0x00009d800000791a */ /* 0x000fe80000000000 */
[----:B------:R-:W1:Y:S02]  /*0130*/  UTCATOMSWS.FIND_AND_SET.ALIGN UP0, UR5, UR5 ;  /* 0x00000005000575e3 */ /* 0x000e640008000800 */
[----:B-1----:R-:W-:-:S04]  /*0140*/  PLOP3.LUT P0, PT, PT, PT, UP0, 0x80, 0x8 ;  /* 0x000000000008781c */ /* 0x002fc80003f0f008 */
[----:B------:R-:W-:-:S04]  /*0150*/  SEL R0, RZ, 0xffffffff, !P0 ;  /* 0xffffffffff007807 */ /* 0x000fc80004000000 */
[----:B------:R-:W-:Y:S01]  /*0160*/  ISETP.NE.AND P0, PT, R0, RZ, PT ;  /* 0x000000ff0000720c */ /* 0x000fe20003f05270 */
[----:B------:R-:W-:-:S12]  /*0170*/  IMAD.U32 R0, RZ, RZ, UR5 ;  /* 0x00000005ff007e24 */ /* 0x000fd8000f8e00ff */
[----:B------:R-:W-:Y:S05]  /*0180*/  @P0 BRA `(.L_x_3) ;  /* 0x0000000000240947 */ /* 0x000fea0003800000 */
.L_x_4:
[----:B------:R-:W-:Y:S05]  /*0190*/  NANOSLEEP 0x64 ;  /* 0x000000640000795d */ /* 0x000fea0003800000 */
[----:B------:R-:W-:-:S05]  /*01a0*/  UMOV UR5, 0x2 ;  /* 0x0000000200057882 */ /* 0x000fca0000000000 */
[----:B------:R-:W-:Y:S04]  /*01b0*/  DEPBAR.LE SB1, 0x36 ;  /* 0x00009d800000791a */ /* 0x000fe80000000000 */
[----:B------:R-:W1:Y:S02]  /*01c0*/  UTCATOMSWS.FIND_AND_SET.ALIGN UP0, UR5, UR5 ;  /* 0x00000005000575e3 */ /* 0x000e640008000800 */
[----:B-1----:R-:W-:-:S04]  /*01d0*/  PLOP3.LUT P0, PT, PT, PT, UP0, 0x80, 0x8 ;  /* 0x000000000008781c */ /* 0x002fc80003f0f008 */
[----:B------:R-:W-:-:S04]  /*01e0*/  SEL R0, RZ, 0xffffffff, !P0 ;  /* 0xffffffffff007807 */ /* 0x000fc80004000000 */
[----:B------:R-:W-:Y:S01]  /*01f0*/  ISETP.NE.AND P0, PT, R0, RZ, PT ;  /* 0x000000ff0000720c */ /* 0x000fe20003f05270 */
[----:B------:R-:W-:-:S12]  /*0200*/  IMAD.U32 R0, RZ, RZ, UR5 ;  /* 0x00000005ff007e24 */ /* 0x000fd8000f8e00ff */
[----:B------:R-:W-:Y:S05]  /*0210*/  @!P0 BRA `(.L_x_4) ;  /* 0xfffffffc00dc8947 */ /* 0x000fea000383ffff */
.L_x_3:
[C---:B------:R-:W-:Y:S01]  /*0220*/  VIADD R3, R0.reuse, 0x10 ;  /* 0x0000001000037836 */ /* 0x040fe20000000000 */
[----:B------:R-:W-:Y:S01]  /*0230*/  UMOV UR5, 0x50 ;  /* 0x0000005000057882 */ /* 0x000fe20000000000 */
[----:B------:R-:W-:Y:S01]  /*0240*/  SHF.L.U32 R2, R5, R0, RZ ;  /* 0x0000000005027219 */ /* 0x000fe200000006ff */
[----:B------:R-:W-:Y:S01]  /*0250*/  ULEA UR5, UR6, UR5, 0x18 ;  /* 0x0000000506057291 */ /* 0x000fe2000f8ec0ff */
[----:B------:R-:W-:Y:S01]  /*0260*/  IMAD.SHL.U32 R0, R0, 0x20, RZ ;  /* 0x0000002000007824 */ /* 0x000fe200078e00ff */
[----:B------:R-:W-:-:S04]  /*0270*/  SHF.L.U32 R3, R4, R3, RZ ;  /* 0x0000000304037219 */ /* 0x000fc800000006ff */
[----:B------:R-:W-:-:S05]  /*0280*/  LOP3.LUT R2, R3, R2, RZ, 0xfc, !PT ;  /* 0x0000000203027212 */ /* 0x000fca00078efcff */
[----:B------:R1:W-:Y:S04]  /*0290*/  ATOMS.OR RZ, [UR5], R2 ;  /* 0x00000002ffff798c */ /* 0x0003e8000b000005 */
[----:B------:R1:W-:Y:S01]  /*02a0*/  STS [UR4], R0 ;  /* 0x00000000ff007988 */ /* 0x0003e20008000804 */
[----:B------:R-:W-:Y:S05]  /*02b0*/  BRA `(.L_x_2) ;  /* 0x0000000000107947 */ /* 0x000fea0003800000 */
.L_x_1:
[----:B------:R-:W-:Y:S01]  /*02c0*/  IMAD.MOV.U32 R0, RZ, RZ, -0x1 ;  /* 0xffffffffff007424 */ /* 0x000fe200078e00ff */
[----:B------:R-:W-:-:S04]  /*02d0*/  MOV R2, 0x300 ;  /* 0x0000030000027802 */ /* 0x000fc80000000f00 */
[----:B------:R1:W-:Y:S03]  /*02e0*/  STS [UR4], R0 ;  /* 0x00000000ff007988 */ /* 0x0003e60008000804 */
[----:B01----:R-:W-:Y:S05]  /*02f0*/  CALL.REL.NOINC `($__internal_1_$__cuda_sm10x_tcgen05_guardrail_trap_phase_invalid_during_alloc) ;  /* 0x0000001800807944 */ /* 0x003fea0003c00000 */
.L_x_2:
[----:B------:R-:W-:Y:S05]  /*0300*/  WARPSYNC.ALL ;  /* 0x0000000000007948 */ /* 0x000fea0003800000 */
[----:B------:R-:W-:Y:S01]  /*0310*/  NOP ;  /* 0x0000000000007918 */ /* 0x000fe20000000000 */
.L_x_0:
[----:B------:R-:W2:Y:S08]  /*0320*/  S2UR UR9, SR_CgaCtaId ;  /* 0x00000000000979c3 */ /* 0x000eb00000008800 */
[----:B------:R-:W-:Y:S01]  /*0330*/  BAR.SYNC.DEFER_BLOCKING 0x0 ;  /* 0x0000000000007b1d */ /* 0x000fe20000010000 */
[----:B-1----:R-:W-:Y:S02]  /*0340*/  SHF.R.U32.HI R0, RZ, 0x5, R50 ;  /* 0x00000005ff007819 */ /* 0x002fe40000011632 */
[----:B------:R-:W-:-:S02]  /*0350*/  LOP3.LUT R52, R50, 0xf, RZ, 0xc0, !PT ;  /* 0x0000000f32347812 */ /* 0x000fc400078ec0ff */
[----:B------:R-:W-:Y:S01]  /*0360*/  SGXT.U32 R0, R0, 0x2 ;  /* 0x000000020000781a */ /* 0x000fe20000000000 */
[----:B------:R-:W-:Y:S02]  /*0370*/  UMOV UR4, 0x400 ;  /* 0x0000040000047882 */ /* 0x000fe40000000000 */
[----:B------:R-:W1:Y:S01]  /*0380*/  LDC.64 R14, c[0x0][0x380] ;  /* 0x0000e000ff0e7b82 */ /* 0x000e620000000a00 */
[----:B------:R-:W3:Y:S01]  /*0390*/  LDCU.64 UR12, c[0x0][0x358] ;  /* 0x00006b00ff0c77ac */ /* 0x000ee20008000a00 */
[C---:B------:R-:W-:Y:S02]  /*03a0*/  LOP3.LUT R43, R0.reuse, 0x14, RZ, 0xfc, !PT ;  /* 0x00000014002b7812 */ /* 0x040fe400078efcff */
[----:B------:R-:W-:Y:S02]  /*03b0*/  LOP3.LUT R42, R0, 0x18, RZ, 0xfc, !PT ;  /* 0x00000018002a7812 */ /* 0x000fe400078efcff */
[----:B------:R-:W-:Y:S01]  /*03c0*/  LOP3.LUT R51, R50, 0x60, RZ, 0xc0, !PT ;  /* 0x0000006032337812 */ /* 0x000fe200078ec0ff */
[----:B------:R-:W-:Y:S01]  /*03d0*/  IMAD.SHL.U32 R28, R43, 0x10, RZ ;  /* 0x000000102b1c7824 */ /* 0x000fe200078e00ff */
[----:B------:R-:W-:Y:S01]  /*03e0*/  LOP3.LUT R49, R0, 0xc, RZ, 0xfc, !PT ;  /* 0x0000000c00317812 */ /* 0x000fe200078efcff */
[----:B------:R-:W-:Y:S01]  /*03f0*/  IMAD.SHL.U32 R7, R42, 0x10, RZ ;  /* 0x000000102a077824 */ /* 0x000fe200078e00ff */
[----:B------:R-:W-:-:S02]  /*0400*/  LOP3.LUT R31, R0, 0x4, RZ, 0xfc, !PT ;  /* 0x00000004001f7812 */ /* 0x000fc400078efcff */
[C---:B------:R-:W-:Y:S01]  /*0410*/  LOP3.LUT R30, R0.reuse, 0x8, RZ, 0xfc, !PT ;  /* 0x00000008001e7812 */ /* 0x040fe200078efcff */
[----:B------:R-:W-:Y:S01]  /*0420*/  IMAD.SHL.U32 R16, R49, 0x10, RZ ;  /* 0x0000001031107824 */ /* 0x000fe200078e00ff */
[C---:B------:R-:W-:Y:S01]  /*0430*/  LOP3.LUT R44, R0.reuse, 0x10, RZ, 0xfc, !PT ;  /* 0x00000010002c7812 */ /* 0x040fe200078efcff */
[----:B------:R-:W-:Y:S01]  /*0440*/  IMAD.SHL.U32 R4, R31, 0x10, RZ ;  /* 0x000000101f047824 */ /* 0x000fe200078e00ff */
[----:B--2---:R-:W-:Y:S01]  /*0450*/  ULEA UR10, UR9, UR4, 0x18 ;  /* 0x00000004090a7291 */ /* 0x004fe2000f8ec0ff */
[----:B------:R-:W-:Y:S01]  /*0460*/  LOP3.LUT R40, R0, 0x20, RZ, 0xfc, !PT ;  /* 0x0000002000287812 */ /* 0x000fe200078efcff */
[----:B------:R-:W-:Y:S01]  /*0470*/  IMAD.SHL.U32 R6, R30, 0x10, RZ ;  /* 0x000000101e067824 */ /* 0x000fe200078e00ff */
[----:B------:R-:W-:Y:S01]  /*0480*/  LOP3.LUT R41, R0, 0x1c, RZ, 0xfc, !PT ;  /* 0x0000001c00297812 */ /* 0x000fe200078efcff */
[----:B------:R-:W-:Y:S01]  /*0490*/  IMAD.SHL.U32 R26, R44, 0x10, RZ ;  /* 0x000000102c1a7824 */ /* 0x000fe200078e00ff */
[----:B------:R-:W-:Y:S01]  /*04a0*/  LOP3.LUT R39, R0, 0x24, RZ, 0xfc, !PT ;  /* 0x0000002400277812 */ /* 0x000fe200078efcff */
[----:B------:R-:W-:Y:S01]  /*04b0*/  IMAD.SHL.U32 R13, R40, 0x10, RZ ;  /* 0x00000010280d7824 */ /* 0x000fe200078e00ff */
[----:B------:R-:W-:Y:S01]  /*04c0*/  LOP3.LUT R38, R0, 0x28, RZ, 0xfc, !PT ;  /* 0x0000002800267812 */ /* 0x000fe200078efcff */
[----:B------:R-:W-:Y:S01]  /*04d0*/  IMAD.SHL.U32 R9, R41, 0x10, RZ ;  /* 0x0000001029097824 */ /* 0x000fe200078e00ff */
[----:B------:R-:W2:Y:S01]  /*04e0*/  LDS R25, [UR10] ;  /* 0x0000000aff197984 */ /* 0x000ea20008000800 */
[-C--:B-1----:R-:W-:Y:S01]  /*04f0*/  LEA R18, P5, R43, R14.reuse, 0x5 ;  /* 0x0000000e2b127211 */ /* 0x082fe200078a28ff */
[----:B------:R-:W-:Y:S01]  /*0500*/  IMAD.SHL.U32 R12, R39, 0x10, RZ ;  /* 0x00000010270c7824 */ /* 0x000fe200078e00ff */
[----:B------:R-:W-:Y:S01]  /*0510*/  LEA R10, P4, R42, R14, 0x5 ;  /* 0x0000000e2a0a7211 */ /* 0x000fe200078828ff */
[----:B------:R-:W-:Y:S01]  /*0520*/  IMAD.SHL.U32 R5, R38, 0x10, RZ ;  /* 0x0000001026057824 */ /* 0x000fe200078e00ff */
[----:B------:R-:W-:-:S02]  /*0530*/  LEA.HI.X R19, R28, R15, RZ, 0x1, P5 ;  /* 0x0000000f1c137211 */ /* 0x000fc400028f0cff */
[----:B------:R-:W-:Y:S02]  /*0540*/  LEA.HI.X R11, R7, R15, RZ, 0x1, P4 ;  /* 0x0000000f070b7211 */ /* 0x000fe400020f0cff */
[-C--:B------:R-:W-:Y:S01]  /*0550*/  IADD3 R54, P0, PT, R51, R14.reuse, RZ ;  /* 0x0000000e33367210 */ /* 0x080fe20007f1e0ff */
[C---:B------:R-:W-:Y:S01]  /*0560*/  IMAD.WIDE.U32 R18, R52.reuse, 0x2, R18 ;  /* 0x0000000234127825 */ /* 0x040fe200078e0012 */
[----:B------:R-:W-:Y:S01]  /*0570*/  BAR.SYNC.DEFER_BLOCKING 0x0 ;  /* 0x0000000000007b1d */ /* 0x000fe20000010000 */
[-C--:B------:R-:W-:Y:S02]  /*0580*/  LEA R20, P2, R49, R14.reuse, 0x5 ;  /* 0x0000000e31147211 */ /* 0x080fe400078428ff */
[----:B------:R-:W-:Y:S01]  /*0590*/  IMAD.WIDE.U32 R10, R52, 0x2, R10 ;  /* 0x00000002340a7825 */ /* 0x000fe200078e000a */
[----:B------:R-:W-:Y:S02]  /*05a0*/  LOP3.LUT R3, R0, 0x34, RZ, 0xfc, !PT ;  /* 0x0000003400037812 */ /* 0x000fe400078efcff */
[-C--:B------:R-:W-:Y:S01]  /*05b0*/  LEA R22, P3, R31, R14.reuse, 0x5 ;  /* 0x0000000e1f167211 */ /* 0x080fe200078628ff */
[----:B------:R-:W-:Y:S01]  /*05c0*/  IMAD.X R55, RZ, RZ, R15, P0 ;  /* 0x000000ffff377224 */ /* 0x000fe200000e060f */
[-C--:B------:R-:W-:Y:S01]  /*05d0*/  LEA R46, P6, R30, R14.reuse, 0x5 ;  /* 0x0000000e1e2e7211 */ /* 0x080fe200078c28ff */
[----:B------:R-:W-:Y:S01]  /*05e0*/  IMAD.SHL.U32 R56, R3, 0x10, RZ ;  /* 0x0000001003387824 */ /* 0x000fe200078e00ff */
[----:B------:R-:W-:-:S02]  /*05f0*/  LEA R34, P0, R44, R14, 0x5 ;  /* 0x0000000e2c227211 */ /* 0x000fc400078028ff */
[C---:B------:R-:W-:Y:S02]  /*0600*/  LOP3.LUT R37, R0.reuse, 0x2c, RZ, 0xfc, !PT ;  /* 0x0000002c00257812 */ /* 0x040fe400078efcff */
[C---:B------:R-:W-:Y:S02]  /*0610*/  LOP3.LUT R36, R0.reuse, 0x30, RZ, 0xfc, !PT ;  /* 0x0000003000247812 */ /* 0x040fe400078efcff */
[----:B------:R-:W-:Y:S01]  /*0620*/  LOP3.LUT R2, R0, 0x38, RZ, 0xfc, !PT ;  /* 0x0000003800027812 */ /* 0x000fe200078efcff */
[----:B------:R-:W-:Y:S01]  /*0630*/  IMAD.SHL.U32 R24, R37, 0x10, RZ ;  /* 0x0000001025187824 */ /* 0x000fe200078e00ff */
[-C--:B------:R-:W-:Y:S01]  /*0640*/  LEA.HI.X R21, R16, R15.reuse, RZ, 0x1, P2 ;  /* 0x0000000f10157211 */ /* 0x080fe200010f0cff */
[----:B------:R-:W-:Y:S01]  /*0650*/  IMAD.SHL.U32 R48, R36, 0x10, RZ ;  /* 0x0000001024307824 */ /* 0x000fe200078e00ff */
[----:B------:R-:W-:Y:S01]  /*0660*/  LEA R32, P2, R40, R14, 0x5 ;  /* 0x0000000e28207211 */ /* 0x000fe200078428ff */
[----:B------:R-:W-:Y:S01]  /*0670*/  IMAD.SHL.U32 R58, R2, 0x10, RZ ;  /* 0x00000010023a7824 */ /* 0x000fe200078e00ff */
[-C--:B------:R-:W-:Y:S01]  /*0680*/  LEA.HI.X R23, R4, R15.reuse, RZ, 0x1, P3 ;  /* 0x0000000f04177211 */ /* 0x080fe200018f0cff */
[----:B------:R-:W-:Y:S01]  /*0690*/  IMAD.SHL.U32 R45, R51, 0x2, RZ ;  /* 0x00000002332d7824 */ /* 0x000fe200078e00ff */
[----:B---3--:R-:W5:Y:S01]  /*06a0*/  LDG.E.U16 R19, desc[UR12][R18.64] ;  /* 0x0000000c12137981 */ /* 0x008f62000c1e1500 */
[-C--:B------:R-:W-:Y:S01]  /*06b0*/  LEA.HI.X R47, R6, R15.reuse, RZ, 0x1, P6 ;  /* 0x0000000f062f7211 */ /* 0x080fe200030f0cff */
[----:B------:R-:W-:Y:S01]  /*06c0*/  IMAD.WIDE.U32 R54, R52, 0x2, R54 ;  /* 0x0000000234367825 */ /* 0x000fe200078e0036 */
[----:B------:R-:W-:-:S02]  /*06d0*/  LEA.HI.X R35, R26, R15, RZ, 0x1, P0 ;  /* 0x0000000f1a237211 */ /* 0x000fc400000f0cff */
[----:B------:R-:W-:Y:S02]  /*06e0*/  LOP3.LUT R0, R0, 0x3c, RZ, 0xfc, !PT ;  /* 0x0000003c00007812 */ /* 0x000fe400078efcff */
[-C--:B------:R-:W-:Y:S01]  /*06f0*/  LEA R28, P5, R38, R14.reuse, 0x5 ;  /* 0x0000000e261c7211 */ /* 0x080fe200078a28ff */
[----:B------:R-:W-:Y:S01]  /*0700*/  IMAD.WIDE.U32 R20, R52, 0x2, R20 ;  /* 0x0000000234147825 */ /* 0x000fe200078e0014 */
[-C--:B------:R-:W-:Y:S01]  /*0710*/  LEA R8, P3, R41, R14.reuse, 0x5 ;  /* 0x0000000e29087211 */ /* 0x080fe200078628ff */
[----:B------:R1:W5:Y:S01]  /*0720*/  LDG.E.U16 R18, desc[UR12][R10.64] ;  /* 0x0000000c0a127981 */ /* 0x000362000c1e1500 */
[-C--:B------:R-:W-:Y:S01]  /*0730*/  LEA R6, P0, R39, R14.reuse, 0x5 ;  /* 0x0000000e27067211 */ /* 0x080fe200078028ff */
[----:B------:R-:W-:Y:S01]  /*0740*/  IMAD.SHL.U32 R60, R0, 0x10, RZ ;  /* 0x00000010003c7824 */ /* 0x000fe200078e00ff */
[-C--:B------:R-:W-:Y:S02]  /*0750*/  LEA.HI.X R33, R13, R15.reuse, RZ, 0x1, P2 ;  /* 0x0000000f0d217211 */ /* 0x080fe400010f0cff */
[-C--:B------:R-:W-:Y:S01]  /*0760*/  LEA R4, P4, R37, R14.reuse, 0x5 ;  /* 0x0000000e25047211 */ /* 0x080fe200078828ff */
[----:B------:R-:W-:Y:S01]  /*0770*/  IMAD.WIDE.U32 R34, R52, 0x2, R34 ;  /* 0x0000000234227825 */ /* 0x000fe200078e0022 */
[-C--:B------:R-:W-:Y:S01]  /*0780*/  LEA R16, P2, R3, R14.reuse, 0x5 ;  /* 0x0000000e03107211 */ /* 0x080fe200078428ff */
[----:B------:R-:W5:Y:S01]  /*0790*/  LDG.E.U16 R21, desc[UR12][R20.64] ;  /* 0x0000000c14157981 */ /* 0x000f62000c1e1500 */
[-C--:B------:R-:W-:Y:S01]  /*07a0*/  LEA.HI.X R9, R9, R15.reuse, RZ, 0x1, P3 ;  /* 0x0000000f09097211 */ /* 0x080fe200018f0cff */
[----:B-1----:R-:W1:Y:S01]  /*07b0*/  LDC.64 R10, c[0x0][0x388] ;  /* 0x0000e200ff0a7b82 */ /* 0x002e620000000a00 */
[----:B------:R-:W-:Y:S01]  /*07c0*/  LEA.HI.X R7, R12, R15, RZ, 0x1, P0 ;  /* 0x0000000f0c077211 */ /* 0x000fe200000f0cff */
[----:B------:R-:W-:Y:S01]  /*07d0*/  IMAD.WIDE.U32 R22, R52, 0x2, R22 ;  /* 0x0000000234167825 */ /* 0x000fe200078e0016 */
[----:B------:R-:W-:-:S02]  /*07e0*/  LEA R26, P3, R36, R14, 0x5 ;  /* 0x0000000e241a7211 */ /* 0x000fc400078628ff */
[-C--:B------:R-:W-:Y:S01]  /*07f0*/  LEA R12, P0, R2, R14.reuse, 0x5 ;  /* 0x0000000e020c7211 */ /* 0x080fe200078028ff */
[----:B------:R-:W-:Y:S01]  /*0800*/  IMAD.WIDE.U32 R46, R52, 0x2, R46 ;  /* 0x00000002342e7825 */ /* 0x000fe200078e002e */
[-C--:B------:R-:W-:Y:S01]  /*0810*/  LEA.HI.X R29, R5, R15.reuse, RZ, 0x1, P5 ;  /* 0x0000000f051d7211 */ /* 0x080fe200028f0cff */
[----:B------:R-:W5:Y:S01]  /*0820*/  LDG.E.U16 R20, desc[UR12][R34.64] ;  /* 0x0000000c22147981 */ /* 0x000f62000c1e1500 */
[-C--:B------:R-:W-:Y:S02]  /*0830*/  LEA.HI.X R17, R56, R15.reuse, RZ, 0x1, P2 ;  /* 0x0000000f38117211 */ /* 0x080fe400010f0cff */
[----:B------:R-:W-:Y:S01]  /*0840*/  LEA R14, P5, R0, R14, 0x5 ;  /* 0x0000000e000e7211 */ /* 0x000fe200078a28ff */
[----:B------:R-:W-:Y:S01]  /*0850*/  IMAD.WIDE.U32 R8, R52, 0x2, R8 ;  /* 0x0000000234087825 */ /* 0x000fe200078e0008 */
[-C--:B------:R-:W-:Y:S01]  /*0860*/  LEA.HI.X R5, R24, R15.reuse, RZ, 0x1, P4 ;  /* 0x0000000f18057211 */ /* 0x080fe200020f0cff */
[----:B------:R-:W5:Y:S01]  /*0870*/  LDG.E.U16 R23, desc[UR12][R22.64] ;  /* 0x0000000c16177981 */ /* 0x000f62000c1e1500 */
[-C--:B------:R-:W-:Y:S01]  /*0880*/  LEA.HI.X R27, R48, R15.reuse, RZ, 0x1, P3 ;  /* 0x0000000f301b7211 */ /* 0x080fe200018f0cff */
[----:B------:R-:W-:Y:S01]  /*0890*/  IMAD.WIDE.U32 R16, R52, 0x2, R16 ;  /* 0x0000000234107825 */ /* 0x000fe200078e0010 */
[-C--:B------:R-:W-:Y:S01]  /*08a0*/  LEA.HI.X R13, R58, R15.reuse, RZ, 0x1, P0 ;  /* 0x0000000f3a0d7211 */ /* 0x080fe200000f0cff */
[----:B------:R-:W5:Y:S01]  /*08b0*/  LDG.E.U16 R9, desc[UR12][R8.64] ;  /* 0x0000000c08097981 */ /* 0x000f62000c1e1500 */
[----:B------:R-:W-:Y:S01]  /*08c0*/  LEA.HI.X R15, R60, R15, RZ, 0x1, P5 ;  /* 0x0000000f3c0f7211 */ /* 0x000fe200028f0cff */
[----:B------:R-:W-:-:S02]  /*08d0*/  IMAD.WIDE.U32 R32, R52, 0x2, R32 ;  /* 0x0000000234207825 */ /* 0x000fc400078e0020 */
[----:B------:R1:W5:Y:S02]  /*08e0*/  LDG.E.U16 R34, desc[UR12][R16.64] ;  /* 0x0000000c10227981 */ /* 0x000364000c1e1500 */
[C---:B------:R-:W-:Y:S02]  /*08f0*/  IMAD.WIDE.U32 R12, R52.reuse, 0x2, R12 ;  /* 0x00000002340c7825 */ /* 0x040fe400078e000c */
[----:B------:R3:W5:Y:S02]  /*0900*/  LDG.E.U16 R22, desc[UR12][R46.64] ;  /* 0x0000000c2e167981 */ /* 0x000764000c1e1500 */
[----:B------:R-:W-:Y:S02]  /*0910*/  IMAD.WIDE.U32 R14, R52, 0x2, R14 ;  /* 0x00000002340e7825 */ /* 0x000fe400078e000e */
[----:B------:R-:W5:Y:S01]  /*0920*/  LDG.E.U16 R8, desc[UR12][R32.64] ;  /* 0x0000000c20087981 */ /* 0x000f62000c1e1500 */
[----:B-1----:R-:W-:Y:S01]  /*0930*/  LEA R16, P0, R51, R10, 0x2 ;  /* 0x0000000a33107211 */ /* 0x002fe200078010ff */
[----:B------:R-:W-:-:S02]  /*0940*/  IMAD.SHL.U32 R48, R30, 0x40, RZ ;  /* 0x000000401e307824 */ /* 0x000fc400078e00ff */
[----:B------:R-:W5:Y:S01]  /*0950*/  LDG.E.U16 R24, desc[UR12][R54.64] ;  /* 0x0000000c36187981 */ /* 0x000f62000c1e1500 */
[----:B------:R-:W-:Y:S01]  /*0960*/  LEA.HI.X R17, R45, R11, RZ, 0x1, P0 ;  /* 0x0000000b2d117211 */ /* 0x000fe200000f0cff */
[----:B---3--:R-:W-:Y:S02]  /*0970*/  IMAD.SHL.U32 R47, R31, 0x40, RZ ;  /* 0x000000401f2f7824 */ /* 0x008fe400078e00ff */
[----:B------:R1:W5:Y:S01]  /*0980*/  LDG.E.U16 R33, desc[UR12][R12.64] ;  /* 0x0000000c0c217981 */ /* 0x000362000c1e1500 */
[----:B------:R-:W-:-:S03]  /*0990*/  LOP3.LUT R46, R50, 0x1f, RZ, 0xc0, !PT ;  /* 0x0000001f322e7812 */ /* 0x000fc600078ec0ff */
[----:B------:R3:W5:Y:S01]  /*09a0*/  LDG.E.U16 R32, desc[UR12][R14.64] ;  /* 0x0000000c0e207981 */ /* 0x000762000c1e1500 */
[----:B------:R-:W-:Y:S01]  /*09b0*/  IMAD.WIDE.U32 R4, R52, 0x2, R4 ;  /* 0x0000000234047825 */ /* 0x000fe200078e0004 */
[----:B-1----:R-:W-:-:S03]  /*09c0*/  LEA R12, P0, R31, R10, 0x7 ;  /* 0x0000000a1f0c7211 */ /* 0x002fc600078038ff */
[----:B------:R-:W-:Y:S02]  /*09d0*/  IMAD.WIDE.U32 R26, R52, 0x2, R26 ;  /* 0x00000002341a7825 */ /* 0x000fe400078e001a */
[----:B------:R-:W5:Y:S01]  /*09e0*/  LDG.E.U16 R5, desc[UR12][R4.64] ;  /* 0x0000000c04057981 */ /* 0x000f62000c1e1500 */
[-C--:B---3--:R-:W-:Y:S02]  /*09f0*/  LEA R14, P2, R30, R10.reuse, 0x7 ;  /* 0x0000000a1e0e7211 */ /* 0x088fe400078438ff */
[C---:B------:R-:W-:Y:S01]  /*0a00*/  LEA R10, P3, R49.reuse, R10, 0x7 ;  /* 0x0000000a310a7211 */ /* 0x040fe200078638ff */
[----:B------:R-:W-:Y:S01]  /*0a10*/  IMAD.SHL.U32 R49, R49, 0x40, RZ ;  /* 0x0000004031317824 */ /* 0x000fe200078e00ff */
[-C--:B------:R-:W-:Y:S01]  /*0a20*/  LEA.HI.X R13, R47, R11.reuse, RZ, 0x1, P0 ;  /* 0x0000000b2f0d7211 */ /* 0x080fe200000f0cff */
[----:B------:R-:W-:Y:S01]  /*0a30*/  IMAD.WIDE.U32 R16, R46, 0x2, R16 ;  /* 0x000000022e107825 */ /* 0x000fe200078e0010 */
[-C--:B------:R-:W-:Y:S02]  /*0a40*/  LEA.HI.X R15, R48, R11.reuse, RZ, 0x1, P2 ;  /* 0x0000000b300f7211 */ /* 0x080fe400010f0cff */
[----:B------:R-:W-:Y:S01]  /*0a50*/  LEA.HI.X R11, R49, R11, RZ, 0x1, P3 ;  /* 0x0000000b310b7211 */ /* 0x000fe200018f0cff */
[C---:B------:R-:W-:Y:S01]  /*0a60*/  IMAD.WIDE.U32 R6, R52.reuse, 0x2, R6 ;  /* 0x0000000234067825 */ /* 0x040fe200078e0006 */
[----:B------:R-:W5:Y:S03]  /*0a70*/  LDG.E.U16 R4, desc[UR12][R26.64] ;  /* 0x0000000c1a047981 */ /* 0x000f66000c1e1500 */
[----:B------:R-:W-:-:S02]  /*0a80*/  IMAD.WIDE.U32 R28, R52, 0x2, R28 ;  /* 0x00000002341c7825 */ /* 0x000fc400078e001c */
[----:B------:R-:W5:Y:S02]  /*0a90*/  LDG.E.U16 R7, desc[UR12][R6.64] ;  /* 0x0000000c06077981 */ /* 0x000f64000c1e1500 */
[C---:B------:R-:W-:Y:S02]  /*0aa0*/  IMAD.WIDE.U32 R12, R46.reuse, 0x2, R12 ;  /* 0x000000022e0c7825 */ /* 0x040fe400078e000c */
[----:B------:R-:W5:Y:S02]  /*0ab0*/  LDG.E.U16 R26, desc[UR12][R16.64] ;  /* 0x0000000c101a7981 */ /* 0x000f64000c1e1500 */
[C---:B------:R-:W-:Y:S02]  /*0ac0*/  IMAD.WIDE.U32 R14, R46.reuse, 0x2, R14 ;  /* 0x000000022e0e7825 */ /* 0x040fe400078e000e */
[----:B------:R1:W5:Y:S02]  /*0ad0*/  LDG.E.U16 R27, desc[UR12][R16.64+0x40] ;  /* 0x0000400c101b7981 */ /* 0x000364000c1e1500 */
[----:B------:R-:W-:Y:S01]  /*0ae0*/  IMAD.WIDE.U32 R10, R46, 0x2, R10 ;  /* 0x000000022e0a7825 */ /* 0x000fe200078e000a */
[----:B--2---:R-:W-:Y:S01]  /*0af0*/  R2UR UR11, R25 ;  /* 0x00000000190b72ca */ /* 0x004fe200000e0000 */
[----:B------:R2:W5:Y:S02]  /*0b00*/  LDG.E.U16 R6, desc[UR12][R28.64] ;  /* 0x0000000c1c067981 */ /* 0x000564000c1e1500 */
[----:B------:R-:W-:-:S02]  /*0b10*/  IMAD R52, R52, 0x2, R51 ;  /* 0x0000000234347824 */ /* 0x000fc400078e0233 */
[----:B------:R2:W5:Y:S01]  /*0b20*/  LDG.E.U16 R30, desc[UR12][R14.64] ;  /* 0x0000000c0e1e7981 */ /* 0x000562000c1e1500 */
[----:B-1----:R-:W-:-:S03]  /*0b30*/  SHF.R.U32.HI R16, RZ, 0x5, R50 ;  /* 0x00000005ff107819 */ /* 0x002fc60000011632 */
[----:B------:R2:W5:Y:S01]  /*0b40*/  LDG.E.U16 R31, desc[UR12][R14.64+0x40] ;  /* 0x0000400c0e1f7981 */ /* 0x000562000c1e1500 */
[----:B------:R-:W-:-:S03]  /*0b50*/  R2UR UR8, R16 ;  /* 0x00000000100872ca */ /* 0x000fc600000e0000 */
[----:B------:R2:W5:Y:S04]  /*0b60*/  LDG.E.U16 R28, desc[UR12][R12.64] ;  /* 0x0000000c0c1c7981 */ /* 0x000568000c1e1500 */
[----:B------:R2:W5:Y:S04]  /*0b70*/  LDG.E.U16 R29, desc[UR12][R12.64+0x40] ;  /* 0x0000400c0c1d7981 */ /* 0x000568000c1e1500 */
[----:B------:R2:W5:Y:S04]  /*0b80*/  LDG.E.U16 R35, desc[UR12][R10.64] ;  /* 0x0000000c0a237981 */ /* 0x000568000c1e1500 */
[----:B------:R2:W5:Y:S01]  /*0b90*/  LDG.E.U16 R54, desc[UR12][R10.64+0x40] ;  /* 0x0000400c0a367981 */ /* 0x000562000c1e1500 */
[----:B------:R-:W-:Y:S05]  /*0ba0*/  @P1 BRA `(.L_x_5) ;  /* 0x0000000000181947 */ /* 0x000fea0003800000 */
[----:B------:R-:W-:Y:S01]  /*0bb0*/  ELECT P0, URZ, PT ;  /* 0x0000000000ff782f */ /* 0x000fe20003800000 */
[----:B--2---:R-:W-:Y:S01]  /*0bc0*/  IMAD.MOV.U32 R10, RZ, RZ, 0x1 ;  /* 0x00000001ff0a7424 */ /* 0x004fe200078e00ff */
[----:B------:R-:W-:Y:S01]  /*0bd0*/  UMOV UR4, 0x40 ;  /* 0x0000004000047882 */ /* 0x000fe20000000000 */
[----:B------:R-:W-:Y:S01]  /*0be0*/  UVIRTCOUNT.DEALLOC.SMPOOL 0x80 ;  /* 0x000000800000784c */ /* 0x000fe20000000000 */
[----:B------:R-:W-:-:S09]  /*0bf0*/  ULEA UR4, UR9, UR4, 0x18 ;  /* 0x0000000409047291 */ /* 0x000fd2000f8ec0ff */
[----:B------:R1:W-:Y:S03]  /*0c00*/  @P0 STS.U8 [UR4], R10 ;  /* 0x0000000aff000988 */ /* 0x0003e60008000004 */
.L_x_5:
[----:B------:R-:W-:Y:S01]  /*0c10*/  LOP3.LUT P2, RZ, R50, 0x7f, RZ, 0xc0, !PT ;  /* 0x0000007f32ff7812 */ /* 0x000fe2000784c0ff */
[----:B--2---:R-:W-:Y:S01]  /*0c20*/  IMAD R11, R51, 0x2, R46 ;  /* 0x00000002330b7824 */ /* 0x004fe200078e022e */
[----:B------:R-:W-:Y:S01]  /*0c30*/  UMOV UR4, 0x1 ;  /* 0x0000000100047882 */ /* 0x000fe20000000000 */
[----:B-----5:R2:W-:Y:S01]  /*0c40*/  STS.U16 [R52+UR10+0x500], R6 ;  /* 0x0005000634007988 */ /* 0x0205e2000800040a */
[----:B------:R-:W-:Y:S02]  /*0c50*/  SHF.R.U32.HI R53, RZ, 0x1, R51 ;  /* 0x00000001ff357819 */ /* 0x000fe40000011633 */
[----:B-1----:R-:W-:Y:S01]  /*0c60*/  LOP3.LUT R10, R52, 0x10, RZ, 0x3c, !PT ;  /* 0x00000010340a7812 */ /* 0x002fe200078e3cff */
[----:B------:R-:W-:Y:S04]  /*0c70*/  STS.U16 [R52+UR10+0x100], R22 ;  /* 0x0001001634007988 */ /* 0x000fe8000800040a */
[----:B------:R-:W-:Y:S02]  /*0c80*/  STS.U16 [R52+UR10+0x200], R20 ;  /* 0x0002001434007988 */ /* 0x000fe4000800040a */
[----:B------:R-:W-:Y:S01]  /*0c90*/  VOTEU.ALL UP0, P2 ;  /* 0x0000000000ff7886 */ /* 0x000fe20001000000 */
[----:B--2---:R-:W-:Y:S01]  /*0ca0*/  IMAD.SHL.U32 R6, R11, 0x2, RZ ;  /* 0x000000020b067824 */ /* 0x004fe200078e00ff */
[----:B------:R-:W-:Y:S01]  /*0cb0*/  VOTEU.ALL UP1, P2 ;  /* 0x0000000000ff7886 */ /* 0x000fe20001020000 */
[----:B------:R-:W-:Y:S02]  /*0cc0*/  STS.U16 [R52+UR10+0x300], R18 ;  /* 0x0003001234007988 */ /* 0x000fe4000800040a */
[----:B------:R-:W-:-:S04]  /*0cd0*/  @!UP0 UIADD3 UR4, UPT, UPT, -UR4, 0x100000, URZ ;  /* 0x0010000004048890 */ /* 0x000fc8000fffe1ff */
[----:B------:R-:W-:Y:S02]  /*0ce0*/  @!UP0 USHF.L.U32 UR5, UR4, 0xb, URZ ;  /* 0x0000000b04058899 */ /* 0x000fe400080006ff */
[----:B------:R-:W-:Y:S02]  /*0cf0*/  @!UP0 USHF.L.U32 UR4, UR4, 0x1, URZ ;  /* 0x0000000104048899 */ /* 0x000fe400080006ff */
[----:B------:R-:W-:Y:S01]  /*0d00*/  UISETP.NE.U32.AND UP0, UPT, UR8, URZ, UPT ;  /* 0x000000ff0800728c */ /* 0x000fe2000bf05070 */
[----:B------:R-:W-:Y:S01]  /*0d10*/  LOP3.LUT R6, R6, R53, RZ, 0x3c, !PT ;  /* 0x0000003506067212 */ /* 0x000fe200078e3cff */
[----:B------:R-:W-:Y:S04]  /*0d20*/  STS.U16 [R52+UR10+0x400], R8 ;  /* 0x0004000834007988 */ /* 0x000fe8000800040a */
[----:B------:R1:W-:Y:S04]  /*0d30*/  STS.U16 [R52+UR10+0x600], R4 ;  /* 0x0006000434007988 */ /* 0x0003e8000800040a */
[----:B------:R2:W-:Y:S04]  /*0d40*/  STS.U16 [R52+UR10+0x700], R33 ;  /* 0x0007002134007988 */ /* 0x0005e8000800040a */
[----:B------:R2:W-:Y:S01]  /*0d50*/  STS.U16 [R52+UR10], R24 ;  /* 0x0000001834007988 */ /* 0x0005e2000800040a */
[----:B-1----:R-:W-:-:S03]  /*0d60*/  LOP3.LUT R4, R50, 0x7f, RZ, 0xc0, !PT ;  /* 0x0000007f32047812 */ /* 0x002fc600078ec0ff */
[----:B------:R2:W-:Y:S04]  /*0d70*/  STS.U16 [R10+UR10+0x80], R23 ;  /* 0x000080170a007988 */ /* 0x0005e8000800040a */
        /* <DEDUP_REMOVED lines=14> */
[----:B------:R2:W-:Y:S01]  /*0e60*/  STS.U16 [R6+UR10+0xe00], R54 ;  /* 0x000e003606007988 */ /* 0x0005e2000800040a */
[----:B------:R1:W-:Y:S06]  /*0e70*/  MEMBAR.ALL.CTA ;  /* 0x0000000000007992 */ /* 0x0003ec0000008000 */
[----:B-1----:R-:W-:Y:S04]  /*0e80*/  FENCE.VIEW.ASYNC.S ;  /* 0x00000000000073c6 */ /* 0x002fe80000000000 */
[----:B------:R-:W1:Y:S02]  /*0e90*/  FENCE.VIEW.ASYNC.S ;  /* 0x00000000000073c6 */ /* 0x000e640000000000 */
[----:B-1----:R2:W1:Y:S02]  /*0ea0*/  @!UP1 SYNCS.EXCH.64 URZ, [UR10+0x1000], UR4 ;  /* 0x001000040aff95b2 */ /* 0x0024640008000100 */
[----:B-1----:R-:W-:Y:S06]  /*0eb0*/  BAR.SYNC.DEFER_BLOCKING 0x0 ;  /* 0x0000000000007b1d */ /* 0x002fec0000010000 */
[----:B--2---:R-:W-:Y:S05]  /*0ec0*/  BRA.U UP0, `(.L_x_6) ;  /* 0x00000001002c7547 */ /* 0x004fea000b800000 */
[----:B------:R-:W-:Y:S02]  /*0ed0*/  UIADD3 UR4, UPT, UPT, UR10, 0x800, URZ ;  /* 0x000008000a047890 */ /* 0x000fe4000fffe0ff */
[----:B------:R-:W-:Y:S02]  /*0ee0*/  USHF.R.U32.HI UR5, URZ, 0x4, UR10 ;  /* 0x00000004ff057899 */ /* 0x000fe4000801160a */
[----:B------:R-:W-:Y:S02]  /*0ef0*/  USHF.R.U32.HI UR6, URZ, 0x4, UR4 ;  /* 0x00000004ff067899 */ /* 0x000fe40008011604 */
[----:B------:R-:W-:Y:S02]  /*0f00*/  USGXT.U32 UR4, UR5, 0xe ;  /* 0x0000000e0504789a */ /* 0x000fe40008000000 */
[----:B------:R-:W-:Y:S01]  /*0f10*/  USGXT.U32 UR6, UR6, 0xe ;  /* 0x0000000e0606789a */ /* 0x000fe20008000000 */
[----:B------:R-:W-:Y:S01]  /*0f20*/  UMOV UR14, 0x0 ;  /* 0x00000000000e7882 */ /* 0x000fe20000000000 */
[----:B------:R-:W-:Y:S01]  /*0f30*/  UMOV UR15, 0x4110010 ;  /* 0x04110010000f7882 */ /* 0x000fe20000000000 */
[----:B------:R-:W-:Y:S01]  /*0f40*/  UMOV UR5, 0xc0004010 ;  /* 0xc000401000057882 */ /* 0x000fe20000000000 */
[----:B------:R-:W-:-:S05]  /*0f50*/  UMOV UR7, 0x40004040 ;  /* 0x4000404000077882 */ /* 0x000fca0000000000 */
[----:B------:R1:W-:Y:S01]  /*0f60*/  UTCHMMA gdesc[UR4], gdesc[UR6], tmem[UR11], tmem[UR14], idesc[UR15], !UPT ;  /* 0x00ff0e06040075ea */ /* 0x0003e2000f80000b */
[----:B------:R-:W-:Y:S02]  /*0f70*/  NOP ;  /* 0x0000000000007918 */ /* 0x000fe40000000000 */
.L_x_6:
[----:B------:R-:W-:Y:S02]  /*0f80*/  ELECT P0, URZ, PT ;  /* 0x0000000000ff782f */ /* 0x000fe40003800000 */
[----:B------:R-:W-:Y:S01]  /*0f90*/  SHF.R.S32.HI R56, RZ, 0x4, R50 ;  /* 0x00000004ff387819 */ /* 0x000fe20000011432 */
[----:B-1----:R-:W-:Y:S01]  /*0fa0*/  UIADD3 UR4, UPT, UPT, UR10, 0x1000, URZ ;  /* 0x000010000a047890 */ /* 0x002fe2000fffe0ff */
[----:B------:R-:W-:Y:S01]  /*0fb0*/  ISETP.LT.U32.AND P0, PT, R4, 0x20, P0 ;  /* 0x000000200400780c */ /* 0x000fe20000701070 */
[----:B------:R-:W-:Y:S01]  /*0fc0*/  UMOV UR5, URZ ;  /* 0x000000ff00057c82 */ /* 0x000fe20008000000 */
[----:B------:R-:W-:-:S11]  /*0fd0*/  SGXT R56, R56, 0x1 ;  /* 0x000000013838781a */ /* 0x000fd60000000200 */
[----:B------:R-:W-:Y:S01]  /*0fe0*/  VOTEU.ANY UP0, P0 ;  /* 0x0000000000ff7886 */ /* 0x000fe20000000100 */
[----:B------:R-:W-:-:S04]  /*0ff0*/  VOTEU.ANY UP1, P0 ;  /* 0x0000000000ff7886 */ /* 0x000fc80000020100 */
[----:B------:R-:W-:Y:S01]  /*1000*/  @UP0 UMOV UR5, UR4 ;  /* 0x0000000400050c82 */ /* 0x000fe20008000000 */
[----:B------:R-:W-:Y:S01]  /*1010*/  USHF.L.U32 UR4, UR8, 0x15, URZ ;  /* 0x0000001508047899 */ /* 0x000fe200080006ff */
[----:B------:R1:W-:Y:S01]  /*1020*/  @UP1 UTCBAR [UR5], URZ ;  /* 0x000000ff050013e9 */ /* 0x0003e200080000ff */
[----:B------:R-:W-:Y:S02]  /*1030*/  BAR.SYNC.DEFER_BLOCKING 0x0 ;  /* 0x0000000000007b1d */ /* 0x000fe40000010000 */
[----:B------:R-:W-:-:S04]  /*1040*/  ULOP3.LUT UR4, UR4, 0x600000, URZ, 0xc0, !UPT ;  /* 0x0060000004047892 */ /* 0x000fc8000f8ec0ff */
[----:B------:R-:W-:Y:S01]  /*1050*/  UIADD3 UR4, UPT, UPT, UR11, UR4, URZ ;  /* 0x000000040b047290 */ /* 0x000fe2000fffe0ff */
[----:B------:R-:W2:Y:S02]  /*1060*/  SYNCS.PHASECHK.TRANS64.TRYWAIT P0, [UR10+0x1000], RZ ;  /* 0x001000ffff0075a7 */ /* 0x000ea4000800110a */
[----:B-12---:R-:W-:Y:S09]  /*1070*/  @!P0 BRA `(.L_x_7) ;  /* 0x0000000c00088947 */ /* 0x006ff20003800000 */
.L_x_11:
[----:B------:R-:W-:Y:S01]  /*1080*/  BAR.SYNC.DEFER_BLOCKING 0x0 ;  /* 0x0000000000007b1d */ /* 0x000fe20000010000 */
[----:B------:R-:W-:Y:S01]  /*1090*/  LOP3.LUT R54, R50, 0x7, RZ, 0xc0, !PT ;  /* 0x0000000732367812 */ /* 0x000fe200078ec0ff */
[----:B------:R-:W-:Y:S01]  /*10a0*/  IMAD.SHL.U32 R52, R52, 0x8, RZ ;  /* 0x0000000834347824 */ /* 0x000fe200078e00ff */
[----:B------:R-:W-:Y:S01]  /*10b0*/  LOP3.LUT R56, R53, 0x2040, R56, 0xf8, !PT ;  /* 0x0000204035387812 */ /* 0x000fe200078ef838 */
[----:B------:R-:W-:Y:S01]  /*10c0*/  IMAD.SHL.U32 R46, R46, 0x4, RZ ;  /* 0x000000042e2e7824 */ /* 0x000fe200078e00ff */
[C---:B------:R-:W-:Y:S01]  /*10d0*/  LOP3.LUT R53, R50.reuse, 0x10, RZ, 0xc0, !PT ;  /* 0x0000001032357812 */ /* 0x040fe200078ec0ff */
[----:B------:R-:W-:Y:S01]  /*10e0*/  IMAD R51, R51, 0x4, R54 ;  /* 0x0000000433337824 */ /* 0x000fe200078e0236 */
[----:B------:R-:W-:Y:S01]  /*10f0*/  LDTM.16dp32bit_t0_t15.x32 R4, tmem[UR4] ;  /* 0x00000004000479ee */ /* 0x000fe20008a80000 */
[----:B------:R-:W1:Y:S01]  /*1100*/  LDTM.16dp32bit_t16_t31.x32 R4, tmem[UR4+0x20] ;  /* 0x00002004000479ee */ /* 0x000e620008aa0000 */
[----:B------:R-:W-:Y:S01]  /*1110*/  IMAD.SHL.U32 R50, R50, 0x80, RZ ;  /* 0x0000008032327824 */ /* 0x000fe200078e00ff */
[----:B------:R-:W2:Y:S01]  /*1120*/  LDCU.64 UR4, c[0x0][0x390] ;  /* 0x00007200ff0477ac */ /* 0x000ea20008000a00 */
[----:B------:R-:W-:-:S02]  /*1130*/  IMAD.SHL.U32 R51, R51, 0x10, RZ ;  /* 0x0000001033337824 */ /* 0x000fc400078e00ff */
[----:B------:R-:W-:Y:S01]  /*1140*/  IMAD R53, R54, 0x20, R53 ;  /* 0x0000002036357824 */ /* 0x000fe200078e0235 */
[----:B------:R-:W-:Y:S02]  /*1150*/  LOP3.LUT R50, R50, 0x400, RZ, 0xc0, !PT ;  /* 0x0000040032327812 */ /* 0x000fe400078ec0ff */
[----:B------:R-:W-:Y:S01]  /*1160*/  LOP3.LUT R51, R56, R51, RZ, 0x3c, !PT ;  /* 0x0000003338337212 */ /* 0x000fe200078e3cff */
[----:B------:R-:W-:-:S03]  /*1170*/  IMAD.U32 R52, R53, 0x40, R52 ;  /* 0x0000004035347824 */ /* 0x000fc600078e0034 */
[----:B------:R-:W-:Y:S02]  /*1180*/  IADD3 R50, PT, PT, R51, UR10, R50 ;  /* 0x0000000a33327c10 */ /* 0x000fe4000fffe032 */
[C---:B------:R-:W-:Y:S01]  /*1190*/  LOP3.LUT R51, R52.reuse, 0x10, RZ, 0x3c, !PT ;  /* 0x0000001034337812 */ /* 0x040fe200078e3cff */
[----:B------:R-:W1:Y:S01]  /*11a0*/  @!P2 SYNCS.CCTL.IV [UR10+0x1000] ;  /* 0x00100000ff00a9b1 */ /* 0x000e62000800000a */
[----:B------:R-:W-:Y:S01]  /*11b0*/  NOP ;  /* 0x0000000000007918 */ /* 0x000fe20000000000 */
[----:B-1----:R-:W-:Y:S01]  /*11c0*/  BAR.SYNC.DEFER_BLOCKING 0x0 ;  /* 0x0000000000007b1d */ /* 0x002fe20000010000 */
[C---:B------:R-:W-:Y:S02]  /*11d0*/  LOP3.LUT R53, R52.reuse, 0x20, RZ, 0x3c, !PT ;  /* 0x0000002034357812 */ /* 0x040fe400078e3cff */
[C---:B------:R-:W-:Y:S02]  /*11e0*/  LOP3.LUT R54, R52.reuse, 0x30, RZ, 0x3c, !PT ;  /* 0x0000003034367812 */ /* 0x040fe400078e3cff */
[----:B------:R-:W-:-:S02]  /*11f0*/  LOP3.LUT R55, R52, 0x40, RZ, 0x3c, !PT ;  /* 0x0000004034377812 */ /* 0x000fc400078e3cff */
[C---:B------:R-:W-:Y:S02]  /*1200*/  LOP3.LUT R56, R52.reuse, 0x50, RZ, 0x3c, !PT ;  /* 0x0000005034387812 */ /* 0x040fe400078e3cff */
[C---:B------:R-:W-:Y:S02]  /*1210*/  LOP3.LUT R57, R52.reuse, 0x60, RZ, 0x3c, !PT ;  /* 0x0000006034397812 */ /* 0x040fe400078e3cff */
[----:B------:R-:W-:Y:S01]  /*1220*/  LOP3.LUT R58, R52, 0x70, RZ, 0x3c, !PT ;  /* 0x00000070343a7812 */ /* 0x000fe200078e3cff */
[----:B------:R-:W-:Y:S04]  /*1230*/  STS.128 [R52+UR10], R4 ;  /* 0x0000000434007988 */ /* 0x000fe80008000c0a */
[----:B------:R1:W-:Y:S04]  /*1240*/  STS.128 [R51+UR10], R8 ;  /* 0x0000000833007988 */ /* 0x0003e80008000c0a */
[----:B------:R3:W-:Y:S04]  /*1250*/  STS.128 [R53+UR10], R12 ;  /* 0x0000000c35007988 */ /* 0x0007e80008000c0a */
[----:B------:R4:W-:Y:S04]  /*1260*/  STS.128 [R54+UR10], R16 ;  /* 0x0000001036007988 */ /* 0x0009e80008000c0a */
[----:B------:R5:W-:Y:S04]  /*1270*/  STS.128 [R55+UR10], R20 ;  /* 0x0000001437007988 */ /* 0x000be80008000c0a */
[----:B------:R-:W-:Y:S01]  /*1280*/  STS.128 [R56+UR10], R24 ;  /* 0x0000001838007988 */ /* 0x000fe20008000c0a */
[----:B-1----:R-:W-:Y:S01]  /*1290*/  IMAD.SHL.U32 R9, R45, 0x4, RZ ;  /* 0x000000042d097824 */ /* 0x002fe200078e00ff */
[----:B--2---:R-:W-:-:S02]  /*12a0*/  LEA R11, P0, R47, UR4, 0x2 ;  /* 0x000000042f0b7c11 */ /* 0x004fc4000f8010ff */
[----:B------:R-:W-:Y:S01]  /*12b0*/  STS.128 [R57+UR10], R28 ;  /* 0x0000001c39007988 */ /* 0x000fe20008000c0a */
[----:B---3--:R-:W-:Y:S01]  /*12c0*/  IMAD.SHL.U32 R12, R44, 0x40, RZ ;  /* 0x000000402c0c7824 */ /* 0x008fe200078e00ff */
[----:B------:R-:W-:Y:S02]  /*12d0*/  LEA.HI.X R47, R47, UR5, RZ, 0x2, P0 ;  /* 0x000000052f2f7c11 */ /* 0x000fe400080f14ff */
[----:B------:R1:W-:Y:S01]  /*12e0*/  STS.128 [R58+UR10], R32 ;  /* 0x000000203a007988 */ /* 0x0003e20008000c0a */
[C---:B------:R-:W-:Y:S01]  /*12f0*/  IADD3 R8, P2, P3, R46.reuse, UR4, R9 ;  /* 0x000000042e087c10 */ /* 0x040fe2000fb5e009 */
[----:B----4-:R-:W-:Y:S01]  /*1300*/  IMAD.SHL.U32 R16, R39, 0x40, RZ ;  /* 0x0000004027107824 */ /* 0x010fe200078e00ff */
[----:B------:R-:W-:Y:S01]  /*1310*/  IADD3 R10, P0, PT, R46, R11, RZ ;  /* 0x0000000b2e0a7210 */ /* 0x000fe20007f1e0ff */
[----:B------:R-:W-:Y:S01]  /*1320*/  BAR.SYNC.DEFER_BLOCKING 0x0 ;  /* 0x0000000000007b1d */ /* 0x000fe20000010000 */
[----:B------:R-:W-:Y:S01]  /*1330*/  IADD3.X R9, PT, PT, RZ, UR5, RZ, P2, P3 ;  /* 0x00000005ff097c10 */ /* 0x000fe200097e64ff */
[----:B-----5:R-:W-:Y:S01]  /*1340*/  IMAD.SHL.U32 R20, R43, 0x40, RZ ;  /* 0x000000402b147824 */ /* 0x020fe200078e00ff */
[----:B------:R-:W-:Y:S01]  /*1350*/  LEA R53, P3, R42, UR4, 0x8 ;  /* 0x000000042a357c11 */ /* 0x000fe2000f8640ff */
[----:B------:R-:W-:Y:S01]  /*1360*/  IMAD.X R11, RZ, RZ, R47, P0 ;  /* 0x000000ffff0b7224 */ /* 0x000fe200000e062f */
[----:B------:R-:W-:Y:S01]  /*1370*/  LEA R21, P0, R44, UR4, 0x8 ;  /* 0x000000042c157c11 */ /* 0x000fe2000f8040ff */
[----:B------:R-:W-:Y:S01]  /*1380*/  IMAD.SHL.U32 R17, R37, 0x40, RZ ;  /* 0x0000004025117824 */ /* 0x000fe200078e00ff */
[----:B------:R-:W-:Y:S01]  /*1390*/  LEA R55, P2, R43, UR4, 0x8 ;  /* 0x000000042b377c11 */ /* 0x000fe2000f8440ff */
[----:B------:R-:W-:Y:S01]  /*13a0*/  IMAD.SHL.U32 R18, R40, 0x40, RZ ;  /* 0x0000004028127824 */ /* 0x000fe200078e00ff */
[----:B------:R-:W-:-:S02]  /*13b0*/  LEA R45, P4, R41, UR4, 0x8 ;  /* 0x00000004292d7c11 */ /* 0x000fc4000f8840ff */
[----:B------:R-:W-:Y:S01]  /*13c0*/  LEA.HI.X R20, R20, UR5, RZ, 0x2, P2 ;  /* 0x0000000514147c11 */ /* 0x000fe200090f14ff */
[----:B-1----:R-:W-:Y:S01]  /*13d0*/  IMAD.SHL.U32 R34, R42, 0x40, RZ ;  /* 0x000000402a227824 */ /* 0x002fe200078e00ff */
[----:B------:R-:W-:Y:S01]  /*13e0*/  LEA R37, P2, R37, UR4, 0x8 ;  /* 0x0000000425257c11 */ /* 0x000fe2000f8440ff */
[----:B------:R-:W-:Y:S01]  /*13f0*/  IMAD.SHL.U32 R32, R41, 0x40, RZ ;  /* 0x0000004029207824 */ /* 0x000fe200078e00ff */
[----:B------:R-:W-:Y:S02]  /*1400*/  LEA R41, P6, R39, UR4, 0x8 ;  /* 0x0000000427297c11 */ /* 0x000fe4000f8c40ff */
[----:B------:R-:W-:Y:S02]  /*1410*/  LEA.HI.X R34, R34, UR5, RZ, 0x2, P3 ;  /* 0x0000000522227c11 */ /* 0x000fe400098f14ff */
[----:B------:R-:W-:Y:S02]  /*1420*/  LEA R35, P3, R36, UR4, 0x8 ;  /* 0x0000000424237c11 */ /* 0x000fe4000f8640ff */
[----:B------:R-:W-:-:S02]  /*1430*/  LEA.HI.X R32, R32, UR5, RZ, 0x2, P4 ;  /* 0x0000000520207c11 */ /* 0x000fc4000a0f14ff */
[----:B------:R-:W-:Y:S01]  /*1440*/  LEA R33, P4, R3, UR4, 0x8 ;  /* 0x0000000403217c11 */ /* 0x000fe2000f8840ff */
[----:B------:R-:W1:Y:S01]  /*1450*/  LDSM.16.M88.4 R4, [R50] ;  /* 0x000000003204783b */ /* 0x000e620000000200 */
[----:B------:R-:W-:Y:S02]  /*1460*/  LEA.HI.X R17, R17, UR5, RZ, 0x2, P2 ;  /* 0x0000000511117c11 */ /* 0x000fe400090f14ff */
[----:B------:R-:W-:Y:S01]  /*1470*/  LEA R43, P5, R40, UR4, 0x8 ;  /* 0x00000004282b7c11 */ /* 0x000fe2000f8a40ff */
[----:B------:R-:W-:Y:S01]  /*1480*/  LDSM.16.M88.4 R28, [R50+0x180] ;  /* 0x00018000321c783b */ /* 0x000fe20000000200 */
[----:B------:R-:W-:Y:S02]  /*1490*/  LEA.HI.X R16, R16, UR5, RZ, 0x2, P6 ;  /* 0x0000000510107c11 */ /* 0x000fe4000b0f14ff */
[----:B------:R-:W-:Y:S01]  /*14a0*/  LEA.HI.X R18, R18, UR5, RZ, 0x2, P5 ;  /* 0x0000000512127c11 */ /* 0x000fe2000a8f14ff */
[----:B------:R-:W-:Y:S01]  /*14b0*/  LDSM.16.M88.4 R24, [R50+0x200] ;  /* 0x000200003218783b */ /* 0x000fe20000000200 */
[C---:B------:R-:W-:Y:S01]  /*14c0*/  LEA R19, P5, R2.reuse, UR4, 0x8 ;  /* 0x0000000402137c11 */ /* 0x040fe2000f8a40ff */
[----:B------:R-:W-:Y:S01]  /*14d0*/  IMAD.SHL.U32 R2, R2, 0x40, RZ ;  /* 0x0000004002027824 */ /* 0x000fe200078e00ff */
[C---:B------:R-:W-:Y:S01]  /*14e0*/  LEA R47, P6, R0.reuse, UR4, 0x8 ;  /* 0x00000004002f7c11 */ /* 0x040fe2000f8c40ff */
[----:B------:R-:W-:-:S03]  /*14f0*/  IMAD.SHL.U32 R0, R0, 0x40, RZ ;  /* 0x0000004000007824 */ /* 0x000fc600078e00ff */
[----:B------:R-:W-:Y:S02]  /*1500*/  LEA.HI.X R2, R2, UR5, RZ, 0x2, P5 ;  /* 0x0000000502027c11 */ /* 0x000fe4000a8f14ff */
[----:B------:R-:W-:Y:S01]  /*1510*/  LEA.HI.X R0, R0, UR5, RZ, 0x2, P6 ;  /* 0x0000000500007c11 */ /* 0x000fe2000b0f14ff */
[----:B-1----:R1:W-:Y:S04]  /*1520*/  STG.E desc[UR12][R8.64], R4 ;  /* 0x0000000408007986 */ /* 0x0023e8000c10190c */
[----:B------:R2:W-:Y:S04]  /*1530*/  STG.E desc[UR12][R8.64+0x80], R5 ;  /* 0x0000800508007986 */ /* 0x0005e8000c10190c */
[----:B------:R3:W-:Y:S04]  /*1540*/  STG.E desc[UR12][R10.64], R6 ;  /* 0x000000060a007986 */ /* 0x0007e8000c10190c */
[----:B------:R4:W-:Y:S01]  /*1550*/  STG.E desc[UR12][R10.64+0x80], R7 ;  /* 0x000080070a007986 */ /* 0x0009e2000c10190c */
[----:B-1----:R-:W-:-:S03]  /*1560*/  IMAD.SHL.U32 R4, R3, 0x40, RZ ;  /* 0x0000004003047824 */ /* 0x002fc600078e00ff */
[----:B------:R-:W1:Y:S01]  /*1570*/  LDSM.16.M88.4 R8, [R50+0x80] ;  /* 0x000080003208783b */ /* 0x000e620000000200 */
[----:B--2---:R-:W-:Y:S02]  /*1580*/  LEA.HI.X R5, R12, UR5, RZ, 0x2, P0 ;  /* 0x000000050c057c11 */ /* 0x004fe400080f14ff */
[C---:B------:R-:W-:Y:S01]  /*1590*/  LEA R39, P0, R38.reuse, UR4, 0x8 ;  /* 0x0000000426277c11 */ /* 0x040fe2000f8040ff */
[----:B---3--:R-:W-:Y:S01]  /*15a0*/  IMAD.SHL.U32 R6, R38, 0x40, RZ ;  /* 0x0000004026067824 */ /* 0x008fe200078e00ff */
[----:B------:R-:W-:Y:S01]  /*15b0*/  LEA.HI.X R3, R4, UR5, RZ, 0x2, P4 ;  /* 0x0000000504037c11 */ /* 0x000fe2000a0f14ff */
[----:B------:R-:W2:Y:S01]  /*15c0*/  LDSM.16.M88.4 R12, [R50+0x100] ;  /* 0x00010000320c783b */ /* 0x000ea20000000200 */
[----:B------:R-:W-:Y:S01]  /*15d0*/  IADD3 R4, P2, PT, R46, R21, RZ ;  /* 0x000000152e047210 */ /* 0x000fe20007f5e0ff */
[----:B----4-:R-:W-:Y:S01]  /*15e0*/  IMAD.SHL.U32 R7, R36, 0x40, RZ ;  /* 0x0000004024077824 */ /* 0x010fe200078e00ff */
[----:B------:R-:W-:Y:S02]  /*15f0*/  LEA.HI.X R6, R6, UR5, RZ, 0x2, P0 ;  /* 0x0000000506067c11 */ /* 0x000fe400080f14ff */
[----:B------:R-:W-:Y:S01]  /*1600*/  LEA R23, P0, R48, UR4, 0x2 ;  /* 0x0000000430177c11 */ /* 0x000fe2000f8010ff */
[----:B------:R-:W-:Y:S01]  /*1610*/  IMAD.X R5, RZ, RZ, R5, P2 ;  /* 0x000000ffff057224 */ /* 0x000fe200010e0605 */
[----:B------:R-:W-:-:S02]  /*1620*/  LEA.HI.X R7, R7, UR5, RZ, 0x2, P3 ;  /* 0x0000000507077c11 */ /* 0x000fc400098f14ff */
[C---:B------:R-:W-:Y:S02]  /*1630*/  LEA R57, P3, R49.reuse, UR4, 0x2 ;  /* 0x0000000431397c11 */ /* 0x040fe4000f8610ff */
[----:B------:R-:W-:Y:S02]  /*1640*/  LEA.HI.X R22, R48, UR5, RZ, 0x2, P0 ;  /* 0x0000000530167c11 */ /* 0x000fe400080f14ff */
[----:B------:R-:W-:Y:S02]  /*1650*/  LEA.HI.X R21, R49, UR5, RZ, 0x2, P3 ;  /* 0x0000000531157c11 */ /* 0x000fe400098f14ff */
[C---:B------:R-:W-:Y:S02]  /*1660*/  IADD3 R54, P3, PT, R46.reuse, R55, RZ ;  /* 0x000000372e367210 */ /* 0x040fe40007f7e0ff */
[C---:B------:R-:W-:Y:S02]  /*1670*/  IADD3 R48, P4, PT, R46.reuse, R23, RZ ;  /* 0x000000172e307210 */ /* 0x040fe40007f9e0ff */
[C---:B------:R-:W-:Y:S01]  /*1680*/  IADD3 R56, P0, PT, R46.reuse, R57, RZ ;  /* 0x000000392e387210 */ /* 0x040fe20007f1e0ff */
[----:B------:R-:W-:Y:S01]  /*1690*/  IMAD.X R55, RZ, RZ, R20, P3 ;  /* 0x000000ffff377224 */ /* 0x000fe200018e0614 */
[C---:B------:R-:W-:Y:S01]  /*16a0*/  IADD3 R42, P2, PT, R46.reuse, R43, RZ ;  /* 0x0000002b2e2a7210 */ /* 0x040fe20007f5e0ff */
[----:B------:R-:W-:Y:S01]  /*16b0*/  IMAD.X R49, RZ, RZ, R22, P4 ;  /* 0x000000ffff317224 */ /* 0x000fe200020e0616 */
[C---:B------:R-:W-:Y:S01]  /*16c0*/  IADD3 R40, P3, PT, R46.reuse, R41, RZ ;  /* 0x000000292e287210 */ /* 0x040fe20007f7e0ff */
[----:B------:R-:W-:Y:S01]  /*16d0*/  IMAD.X R57, RZ, RZ, R21, P0 ;  /* 0x000000ffff397224 */ /* 0x000fe200000e0615 */
[C---:B------:R-:W-:Y:S01]  /*16e0*/  IADD3 R52, P4, PT, R46.reuse, R53, RZ ;  /* 0x000000352e347210 */ /* 0x040fe20007f9e0ff */
[----:B------:R-:W3:Y:S01]  /*16f0*/  LDSM.16.M88.4 R20, [R50+0x280] ;  /* 0x000280003214783b */ /* 0x000ee20000000200 */
[C---:B------:R-:W-:Y:S01]  /*1700*/  IADD3 R44, P0, PT, R46.reuse, R45, RZ ;  /* 0x0000002d2e2c7210 */ /* 0x040fe20007f1e0ff */
[----:B------:R-:W-:Y:S01]  /*1710*/  IMAD.X R43, RZ, RZ, R18, P2 ;  /* 0x000000ffff2b7224 */ /* 0x000fe200010e0612 */
[C---:B------:R-:W-:Y:S01]  /*1720*/  IADD3 R18, P2, PT, R46.reuse, R35, RZ ;  /* 0x000000232e127210 */ /* 0x040fe20007f5e0ff */
[----:B------:R-:W-:Y:S01]  /*1730*/  IMAD.X R41, RZ, RZ, R16, P3 ;  /* 0x000000ffff297224 */ /* 0x000fe200018e0610 */
[C---:B------:R-:W-:Y:S01]  /*1740*/  IADD3 R16, P3, PT, R46.reuse, R33, RZ ;  /* 0x000000212e107210 */ /* 0x040fe20007f7e0ff */
[----:B------:R-:W-:Y:S01]  /*1750*/  IMAD.X R53, RZ, RZ, R34, P4 ;  /* 0x000000ffff357224 */ /* 0x000fe200020e0622 */
[C---:B------:R-:W-:Y:S01]  /*1760*/  IADD3 R38, P4, PT, R46.reuse, R39, RZ ;  /* 0x000000272e267210 */ /* 0x040fe20007f9e0ff */
[----:B------:R-:W-:Y:S01]  /*1770*/  IMAD.X R45, RZ, RZ, R32, P0 ;  /* 0x000000ffff2d7224 */ /* 0x000fe200000e0620 */
[----:B-1----:R-:W-:Y:S01]  /*1780*/  STG.E desc[UR12][R48.64], R8 ;  /* 0x0000000830007986 */ /* 0x002fe2000c10190c */
[----:B------:R-:W-:-:S02]  /*1790*/  IADD3 R36, P0, PT, R46, R37, RZ ;  /* 0x000000252e247210 */ /* 0x000fc40007f1e0ff */
[----:B------:R-:W-:Y:S01]  /*17a0*/  IMAD.X R39, RZ, RZ, R6, P4 ;  /* 0x000000ffff277224 */ /* 0x000fe200020e0606 */
[----:B------:R-:W1:Y:S01]  /*17b0*/  LDSM.16.M88.4 R32, [R50+0x300] ;  /* 0x000300003220783b */ /* 0x000e620000000200 */
[C---:B------:R-:W-:Y:S01]  /*17c0*/  IADD3 R6, P4, PT, R46.reuse, R19, RZ ;  /* 0x000000132e067210 */ /* 0x040fe20007f9e0ff */
[----:B------:R-:W-:Y:S01]  /*17d0*/  IMAD.X R37, RZ, RZ, R17, P0 ;  /* 0x000000ffff257224 */ /* 0x000fe200000e0611 */
[----:B------:R-:W-:Y:S01]  /*17e0*/  IADD3 R46, P0, PT, R46, R47, RZ ;  /* 0x0000002f2e2e7210 */ /* 0x000fe20007f1e0ff */
[----:B------:R-:W-:Y:S01]  /*17f0*/  STG.E desc[UR12][R48.64+0x80], R9 ;  /* 0x0000800930007986 */ /* 0x000fe2000c10190c */
[----:B------:R-:W-:Y:S02]  /*1800*/  IMAD.X R19, RZ, RZ, R7, P2 ;  /* 0x000000ffff137224 */ /* 0x000fe400010e0607 */
[----:B------:R-:W-:Y:S01]  /*1810*/  IMAD.X R17, RZ, RZ, R3, P3 ;  /* 0x000000ffff117224 */ /* 0x000fe200018e0603 */
[----:B------:R-:W4:Y:S01]  /*1820*/  LDSM.16.M88.4 R48, [R50+0x380] ;  /* 0x000380003230783b */ /* 0x000f220000000200 */
[----:B------:R-:W-:-:S02]  /*1830*/  IMAD.X R7, RZ, RZ, R2, P4 ;  /* 0x000000ffff077224 */ /* 0x000fc400020e0602 */
[----:B------:R-:W-:Y:S01]  /*1840*/  IMAD.X R47, RZ, RZ, R0, P0 ;  /* 0x000000ffff2f7224 */ /* 0x000fe200000e0600 */
[----:B------:R0:W-:Y:S04]  /*1850*/  STG.E desc[UR12][R56.64], R10 ;  /* 0x0000000a38007986 */ /* 0x0001e8000c10190c */
[----:B------:R0:W-:Y:S04]  /*1860*/  STG.E desc[UR12][R56.64+0x80], R11 ;  /* 0x0000800b38007986 */ /* 0x0001e8000c10190c */
[----:B--2---:R0:W-:Y:S04]  /*1870*/  STG.E desc[UR12][R4.64], R12 ;  /* 0x0000000c04007986 */ /* 0x0041e8000c10190c */
[----:B------:R0:W-:Y:S04]  /*1880*/  STG.E desc[UR12][R4.64+0x80], R13 ;  /* 0x0000800d04007986 */ /* 0x0001e8000c10190c */
        /* <DEDUP_REMOVED lines=10> */
[----:B---3--:R0:W-:Y:S04]  /*1930*/  STG.E desc[UR12][R38.64], R20 ;  /* 0x0000001426007986 */ /* 0x0081e8000c10190c */
[----:B------:R0:W-:Y:S04]  /*1940*/  STG.E desc[UR12][R38.64+0x80], R21 ;  /* 0x0000801526007986 */ /* 0x0001e8000c10190c */
[----:B------:R0:W-:Y:S04]  /*1950*/  STG.E desc[UR12][R36.64], R22 ;  /* 0x0000001624007986 */ /* 0x0001e8000c10190c */
[----:B------:R0:W-:Y:S04]  /*1960*/  STG.E desc[UR12][R36.64+0x80], R23 ;  /* 0x0000801724007986 */ /* 0x0001e8000c10190c */
[----:B-1----:R0:W-:Y:S04]  /*1970*/  STG.E desc[UR12][R18.64], R32 ;  /* 0x0000002012007986 */ /* 0x0021e8000c10190c */
[----:B------:R0:W-:Y:S04]  /*1980*/  STG.E desc[UR12][R18.64+0x80], R33 ;  /* 0x0000802112007986 */ /* 0x0001e8000c10190c */
[----:B------:R0:W-:Y:S04]  /*1990*/  STG.E desc[UR12][R16.64], R34 ;  /* 0x0000002210007986 */ /* 0x0001e8000c10190c */
[----:B------:R0:W-:Y:S04]  /*19a0*/  STG.E desc[UR12][R16.64+0x80], R35 ;  /* 0x0000802310007986 */ /* 0x0001e8000c10190c */
[----:B----4-:R0:W-:Y:S04]  /*19b0*/  STG.E desc[UR12][R6.64], R48 ;  /* 0x0000003006007986 */ /* 0x0101e8000c10190c */
[----:B------:R0:W-:Y:S04]  /*19c0*/  STG.E desc[UR12][R6.64+0x80], R49 ;  /* 0x0000803106007986 */ /* 0x0001e8000c10190c */
[----:B------:R0:W-:Y:S04]  /*19d0*/  STG.E desc[UR12][R46.64], R50 ;  /* 0x000000322e007986 */ /* 0x0001e8000c10190c */
[----:B------:R0:W-:Y:S01]  /*19e0*/  STG.E desc[UR12][R46.64+0x80], R51 ;  /* 0x000080332e007986 */ /* 0x0001e2000c10190c */
[----:B------:R-:W-:Y:S06]  /*19f0*/  BAR.SYNC.DEFER_BLOCKING 0x0 ;  /* 0x0000000000007b1d */ /* 0x000fec0000010000 */
[----:B------:R-:W-:Y:S05]  /*1a00*/  @P1 BRA `(.L_x_8) ;  /* 0x00000000009c1947 */ /* 0x000fea0003800000 */
[----:B------:R-:W-:Y:S01]  /*1a10*/  NOP ;  /* 0x0000000000007918 */ /* 0x000fe20000000000 */
[----:B------:R-:W-:Y:S01]  /*1a20*/  UMOV UR4, 0x50 ;  /* 0x0000005000047882 */ /* 0x000fe20000000000 */
[----:B------:R-:W-:Y:S01]  /*1a30*/  IMAD.U32 R0, RZ, RZ, UR11 ;  /* 0x0000000bff007e24 */ /* 0x000fe2000f8e00ff */
[----:B------:R-:W-:Y:S01]  /*1a40*/  ULEA UR9, UR9, UR4, 0x18 ;  /* 0x0000000409097291 */ /* 0x000fe2000f8ec0ff */
[----:B------:R-:W-:Y:S02]  /*1a50*/  IMAD.MOV.U32 R3, RZ, RZ, 0x3 ;  /* 0x00000003ff037424 */ /* 0x000fe400078e00ff */
[----:B0-----:R-:W-:Y:S01]  /*1a60*/  IMAD.MOV.U32 R7, RZ, RZ, 0x1 ;  /* 0x00000001ff077424 */ /* 0x001fe200078e00ff */
[----:B------:R-:W-:-:S04]  /*1a70*/  LOP3.LUT R0, R0, 0xffff, RZ, 0xc0, !PT ;  /* 0x0000ffff00007812 */ /* 0x000fc800078ec0ff */
[----:B------:R-:W-:Y:S01]  /*1a80*/  SHF.R.U32.HI R0, RZ, 0x5, R0 ;  /* 0x00000005ff007819 */ /* 0x000fe20000011600 */
[----:B------:R-:W0:Y:S04]  /*1a90*/  LDS R5, [UR9] ;  /* 0x00000009ff057984 */ /* 0x000e280008000800 */
[----:B------:R-:W-:Y:S01]  /*1aa0*/  VIADD R2, R0, 0x10 ;  /* 0x0000001000027836 */ /* 0x000fe20000000000 */
[----:B------:R-:W-:-:S04]  /*1ab0*/  SHF.L.U32 R0, R3, R0, RZ ;  /* 0x0000000003007219 */ /* 0x000fc800000006ff */
[----:B------:R-:W-:-:S04]  /*1ac0*/  SHF.L.U32 R3, R7, R2, RZ ;  /* 0x0000000207037219 */ /* 0x000fc800000006ff */
[----:B------:R-:W-:-:S04]  /*1ad0*/  LOP3.LUT R0, R3, R0, RZ, 0xfc, !PT ;  /* 0x0000000003007212 */ /* 0x000fc800078efcff */
[C---:B------:R-:W-:Y:S02]  /*1ae0*/  LOP3.LUT R2, R0.reuse, 0xffff, RZ, 0xc0, !PT ;  /* 0x0000ffff00027812 */ /* 0x040fe400078ec0ff */
[----:B0-----:R-:W-:-:S04]  /*1af0*/  LOP3.LUT R3, R0, 0xffff, R5, 0x80, !PT ;  /* 0x0000ffff00037812 */ /* 0x001fc800078e8005 */
[----:B------:R-:W-:-:S13]  /*1b00*/  ISETP.NE.AND P0, PT, R3, R2, PT ;  /* 0x000000020300720c */ /* 0x000fda0003f05270 */
[----:B------:R-:W-:Y:S05]  /*1b10*/  @P0 BRA `(.L_x_9) ;  /* 0x0000000000500947 */ /* 0x000fea0003800000 */
[----:B------:R-:W-:Y:S02]  /*1b20*/  SHF.R.U32.HI R5, RZ, 0x10, R5 ;  /* 0x00000010ff057819 */ /* 0x000fe40000011605 */
[----:B------:R-:W-:-:S04]  /*1b30*/  SHF.R.U32.HI R2, RZ, 0x10, R0 ;  /* 0x00000010ff027819 */ /* 0x000fc80000011600 */
[----:B------:R-:W-:-:S04]  /*1b40*/  LOP3.LUT R5, R5, R2, RZ, 0xc0, !PT ;  /* 0x0000000205057212 */ /* 0x000fc800078ec0ff */
[----:B------:R-:W-:-:S13]  /*1b50*/  ISETP.NE.AND P0, PT, R5, R2, PT ;  /* 0x000000020500720c */ /* 0x000fda0003f05270 */
[----:B------:R-:W-:Y:S05]  /*1b60*/  @P0 BRA `(.L_x_10) ;  /* 0x0000000000300947 */ /* 0x000fea0003800000 */
[----:B------:R-:W-:Y:S01]  /*1b70*/  R2UR UR4, R0 ;  /* 0x00000000000472ca */ /* 0x000fe200000e0000 */
[----:B------:R-:W-:Y:S01]  /*1b80*/  VOTEU.ANY UR5, UPT, PT ;  /* 0x0000000000057886 */ /* 0x000fe200038e0100 */
[----:B------:R-:W0:Y:S01]  /*1b90*/  S2R R0, SR_LANEID ;  /* 0x0000000000007919 */ /* 0x000e220000000000 */
[----:B------:R-:W-:-:S10]  /*1ba0*/  UFLO.U32 UR5, UR5 ;  /* 0x00000005000572bd */ /* 0x000fd400080e0000 */
[----:B------:R-:W-:-:S06]  /*1bb0*/  ULOP3.LUT UR4, URZ, UR4, URZ, 0x33, !UPT ;  /* 0x00000004ff047292 */ /* 0x000fcc000f8e33ff */
[----:B------:R-:W-:-:S04]  /*1bc0*/  IMAD.U32 R2, RZ, RZ, UR4 ;  /* 0x00000004ff027e24 */ /* 0x000fc8000f8e00ff */
[----:B------:R-:W1:Y:S02]  /*1bd0*/  REDUX UR6, R2 ;  /* 0x00000000020673c4 */ /* 0x000e640000000000 */
[----:B------:R2:W-:Y:S01]  /*1be0*/  UTCATOMSWS.AND URZ, UR4 ;  /* 0x0000000400ff79e3 */ /* 0x0005e20008000000 */
[----:B0-----:R-:W-:Y:S01]  /*1bf0*/  ISETP.EQ.U32.AND P0, PT, R0, UR5, PT ;  /* 0x0000000500007c0c */ /* 0x001fe2000bf02070 */
[----:B-1----:R-:W-:-:S12]  /*1c00*/  IMAD.U32 R0, RZ, RZ, UR6 ;  /* 0x00000006ff007e24 */ /* 0x002fd8000f8e00ff */
[----:B------:R2:W-:Y:S01]  /*1c10*/  @P0 ATOMS.AND RZ, [UR9], R0 ;  /* 0x00000000ffff098c */ /* 0x0005e2000a800009 */
[----:B------:R-:W-:Y:S05]  /*1c20*/  BRA `(.L_x_8) ;  /* 0x0000000000147947 */ /* 0x000fea0003800000 */
.L_x_10:
[----:B------:R-:W-:-:S07]  /*1c30*/  MOV R2, 0x1c50 ;  /* 0x00001c5000027802 */ /* 0x000fce0000000f00 */
[----:B------:R-:W-:Y:S05]  /*1c40*/  CALL.REL.NOINC `($__internal_0_$__cuda_sm10x_tcgen05_guardrail_trap_col_being_dealloced_not_returned_by_alloc) ;  /* 0x0000000000207944 */ /* 0x000fea0003c00000 */
[----:B------:R-:W-:Y:S05]  /*1c50*/  BRA `(.L_x_8) ;  /* 0x0000000000087947 */ /* 0x000fea0003800000 */
.L_x_9:
[----:B------:R-:W-:-:S07]  /*1c60*/  MOV R2, 0x1c80 ;  /* 0x00001c8000027802 */ /* 0x000fce0000000f00 */
[----:B------:R-:W-:Y:S05]  /*1c70*/  CALL.REL.NOINC `($__internal_2_$__cuda_sm10x_tcgen05_guardrail_trap_unallocated_columns_being_dealloced) ;  /* 0x00000000002c7944 */ /* 0x000fea0003c00000 */
.L_x_8:
[----:B------:R-:W-:Y:S01]  /*1c80*/  NOP ;  /* 0x0000000000007918 */ /* 0x000fe20000000000 */
[----:B--2---:R-:W-:Y:S05]  /*1c90*/  EXIT ;  /* 0x000000000000794d */ /* 0x004fea0003800000 */
.L_x_7:
[----:B------:R-:W1:Y:S02]  /*1ca0*/  SYNCS.PHASECHK.TRANS64.TRYWAIT P0, [UR10+0x1000], RZ ;  /* 0x001000ffff0075a7 */ /* 0x000e64000800110a */
[----:B-1----:R-:W-:Y:S05]  /*1cb0*/  @!P0 BRA `(.L_x_7) ;  /* 0xfffffffc00f88947 */ /* 0x002fea000383ffff */
[----:B------:R-:W-:Y:S05]  /*1cc0*/  BRA `(.L_x_11) ;  /* 0xfffffff000ec7947 */ /* 0x000fea000383ffff */
        .weak           $__internal_0_$__cuda_sm10x_tcgen05_guardrail_trap_col_being_dealloced_not_returned_by_alloc
        .type           $__internal_0_$__cuda_sm10x_tcgen05_guardrail_trap_col_being_dealloced_not_returned_by_alloc,@function
        .size           $__internal_0_$__cuda_sm10x_tcgen05_guardrail_trap_col_being_dealloced_not_returned_by_alloc,($__internal_1_$__cuda_sm10x_tcgen05_guardrail_trap_phase_invalid_during_alloc - $__internal_0_$__cuda_sm10x_tcgen05_guardrail_trap_col_being_dealloced_not_returned_by_alloc)
$__internal_0_$__cuda_sm10x_tcgen05_guardrail_trap_col_being_dealloced_not_returned_by_alloc:
[----:B------:R-:W-:Y:S05]  /*1cd0*/  BPT.TRAP 0x1 ;  /* 0x000000040000795c */ /* 0x000fea0000300000 */
[----:B------:R-:W-:-:S04]  /*1ce0*/  IMAD.MOV.U32 R3, RZ, RZ, 0x0 ;  /* 0x00000000ff037424 */ /* 0x000fc800078e00ff */
[----:B------:R-:W-:Y:S05]  /*1cf0*/  RET.REL.NODEC R2 `(gluon_mma) ;  /* 0xffffffe002c07950 */ /* 0x000fea0003c3ffff */
        .weak           $__internal_1_$__cuda_sm10x_tcgen05_guardrail_trap_phase_invalid_during_alloc
        .type           $__internal_1_$__cuda_sm10x_tcgen05_guardrail_trap_phase_invalid_during_alloc,@function
        .size           $__internal_1_$__cuda_sm10x_tcgen05_guardrail_trap_phase_invalid_during_alloc,($__internal_2_$__cuda_sm10x_tcgen05_guardrail_trap_unallocated_columns_being_dealloced - $__internal_1_$__cuda_sm10x_tcgen05_guardrail_trap_phase_invalid_during_alloc)
$__internal_1_$__cuda_sm10x_tcgen05_guardrail_trap_phase_invalid_during_alloc:
[----:B------:R-:W-:Y:S05]  /*1d00*/  BPT.TRAP 0x1 ;  /* 0x000000040000795c */ /* 0x000fea0000300000 */
[----:B------:R-:W-:-:S04]  /*1d10*/  IMAD.MOV.U32 R3, RZ, RZ, 0x0 ;  /* 0x00000000ff037424 */ /* 0x000fc800078e00ff */
[----:B------:R-:W-:Y:S05]  /*1d20*/  RET.REL.NODEC R2 `(gluon_mma) ;  /* 0xffffffe002b47950 */ /* 0x000fea0003c3ffff */
        .weak           $__internal_2_$__cuda_sm10x_tcgen05_guardrail_trap_unallocated_columns_being_dealloced
        .type           $__internal_2_$__cuda_sm10x_tcgen05_guardrail_trap_unallocated_columns_being_dealloced,@function
        .size           $__internal_2_$__cuda_sm10x_tcgen05_guardrail_trap_unallocated_columns_being_dealloced,(.L_x_15 - $__internal_2_$__cuda_sm10x_tcgen05_guardrail_trap_unallocated_columns_being_dealloced)
$__internal_2_$__cuda_sm10x_tcgen05_guardrail_trap_unallocated_columns_being_dealloced:
[----:B------:R-:W-:Y:S05]  /*1d30*/  BPT.TRAP 0x1 ;  /* 0x000000040000795c */ /* 0x000fea0000300000 */
[----:B------:R-:W-:-:S04]  /*1d40*/  IMAD.MOV.U32 R3, RZ, RZ, 0x0 ;  /* 0x00000000ff037424 */ /* 0x000fc800078e00ff */
[----:B------:R-:W-:Y:S05]  /*1d50*/  RET.REL.NODEC R2 `(gluon_mma) ;  /* 0xffffffe002a87950 */ /* 0x000fea0003c3ffff */
.L_x_12:
[----:B------:R-:W-:-:S00]  /*1d60*/  BRA `(.L_x_12) ;  /* 0xfffffffc00fc7947 */ /* 0x000fc0000383ffff */
[----:B------:R-:W-:-:S00]  /*1d70*/  NOP ;  /* 0x0000000000007918 */ /* 0x000fc00000000000 */
        /* <DEDUP_REMOVED lines=8> */
.L_x_15:


//--------------------- .nv.shared.gluon_mma      --------------------------
	.section	.nv.shared.gluon_mma,"aw",@nobits
	.sectionflags	@""
	.align	16
	.zero		1024


//--------------------- .nv.shared.reserved.0     --------------------------
	.section	.nv.shared.reserved.0,"aw",@nobits
	.align	8
	.weak		__nv_reservedSMEM_offset_0_alias
	.size		__nv_reservedSMEM_offset_0_alias, 0, 64
	.other		__nv_reservedSMEM_offset_0_alias,@"STO_CUDA_RESERVED_SHARED STV_DEFAULT"
__nv_reservedSMEM_offset_0_alias:
	.zero		0
.nv.shared.reserved.0:
	.zero		64
	.weak		__nv_reservedSMEM_allocation_phase
	.type		__nv_reservedSMEM_allocation_phase,@object
	.size		__nv_reservedSMEM_allocation_phase,(.L_0 - __nv_reservedSMEM_allocation_phase)
__nv_reservedSMEM_allocation_phase:
	.zero		1
.L_0:
	.zero		7
	.weak		__nv_reservedSMEM_devtool_atexit_pc
	.type		__nv_reservedSMEM_devtool_atexit_pc,@object
	.size		__nv_reservedSMEM_devtool_atexit_pc,(__nv_reservedSMEM_allocation_mask - __nv_reservedSMEM_devtool_atexit_pc)
__nv_reservedSMEM_devtool_atexit_pc:
	.zero		8
	.weak		__nv_reservedSMEM_allocation_mask
	.type		__nv_reservedSMEM_allocation_mask,@object
	.size		__nv_reservedSMEM_allocation_mask,(.L_2 - __nv_reservedSMEM_allocation_mask)
__nv_reservedSMEM_allocation_mask:
	.zero		4
.L_2:


//--------------------- .nv.constant0.gluon_mma   --------------------------
	.section	.nv.constant0.gluon_mma,"a",@progbits
	.sectionflags	@""
	.align	4
.nv.constant0.gluon_mma:
	.zero		936


//--------------------- SYMBOLS --------------------------

	.type		.nv.reservedSmem.offset0,@object
	.size		.nv.reservedSmem.offset0,0x4
	.type		.nv.reservedSmem.cap,@object
	.size		.nv.reservedSmem.cap,0x4
